	.target	sm_100a

	.elftype	@"ET_EXEC"


//--------------------- .note.nv.tkinfo           --------------------------
	.section	.note.nv.tkinfo,"",@"SHT_NOTE"
	.sectionflags	@"SHF_NOTE_NV_TKINFO"
	.tkinfo
        /*0018*/ 	.word	0x00000002
        /*0030*/ 	.string	""
        /*0030*/ 	.string	"ptxas"
        /*0030*/ 	.string	"Cuda compilation tools, release 13.0, V13.0.88"
        /*0030*/ 	.string	"Build cuda_13.0.r13.0/compiler.36424714_0"
        /*0030*/ 	.string	"-arch sm_100a -m 64 "



//--------------------- .note.nv.cuinfo           --------------------------
	.section	.note.nv.cuinfo,"",@"SHT_NOTE"
	.sectionflags	@"SHF_NOTE_NV_CUINFO"
        /*0018*/ 	.short	0x0002
        /*001a*/ 	.short	0x0064
        /*001c*/ 	.short	0x0082
	.zero		2


//--------------------- .nv.info                  --------------------------
	.section	.nv.info,"",@"SHT_CUDA_INFO"
	.align	4


	//----- nvinfo : EIATTR_REGCOUNT
	.align		4
        /*0000*/ 	.byte	0x04, 0x2f
        /*0002*/ 	.short	(.L_20 - .L_19)
	.align		4
.L_19:
        /*0004*/ 	.word	index@(_ZN7cutlass13device_kernelINS_4gemm6kernel13GemmUniversalIN4cute5tupleIJiiiiEEENS1_10collective13CollectiveMmaINS1_35MainloopSm100TmaUmmaWarpSpecializedILi20ELi2ELi4ENS5_IJNS4_1CILi1EEESB_SB_EEEEENS5_IJNSA_ILi64EEENSA_ILi256EEENSA_ILi32EEEEEEaNS5_IJSB_llEEEaNS5_IJlSB_lEEENS4_8TiledMMAINS4_8MMA_AtomIJNS4_15SM100_MMA_S8_SSIaaiLi64ELi256ELNS4_4UMMA5MajorE1ELSO_0ELNSN_8SaturateE0EEEEEENS4_6LayoutISC_NS5_IJNSA_ILi0EEEST_ST_EEEEENS5_IJNS4_10UnderscoreESW_SW_EEEEENS4_13SM90_TMA_LOADENS4_14ComposedLayoutINS4_7SwizzleILi2ELi4ELi3EEENS4_18smem_ptr_flag_bitsILi8EEENSS_INS5_IJSE_NSA_ILi8EEEEEENS5_IJSB_SE_EEEEEEEvNS4_8identityESZ_NS10_INS11_ILi1ELi4ELi3EEES14_NSS_INS5_IJS15_SG_EEENS5_IJSG_SB_EEEEEEEvS1A_EENS_8epilogue10collective18CollectiveEpilogueINS1H_23Sm100TmaWarpSpecializedILi4ELi2ELi32ELb0ELb0EEEJSH_NS5_IJNSS_ISE_SB_EES1M_EEEaSJ_aSJ_NS1H_6fusion15FusionCallbacksIS1L_NS1O_17LinearCombinationIaiaiLNS_15FloatRoundStyleE2EEESH_S1N_JEEENS4_5SM1004TMEM4LOAD26SM100_TMEM_LOAD_16dp32b32xESZ_NS10_IS12_S14_NSS_INS5_IJS15_SE_EEENS5_IJSE_SB_EEEEEEENS4_39AutoVectorizingCopyWithAssumedAlignmentILi128EEENS4_14SM90_TMA_STOREES21_S23_S23_EEEvvEEEEvNT_6ParamsE)
        /*0008*/ 	.word	0x0000007a


	//----- nvinfo : EIATTR_FRAME_SIZE
	.align		4
.L_20:
        /*000c*/ 	.byte	0x04, 0x11
        /*000e*/ 	.short	(.L_22 - .L_21)
	.align		4
.L_21:
        /*0010*/ 	.word	index@($__internal_2_$__cuda_sm10x_tcgen05_guardrail_trap_unallocated_columns_being_dealloced)
        /*0014*/ 	.word	0x00000000


	//----- nvinfo : EIATTR_FRAME_SIZE
	.align		4
.L_22:
        /*0018*/ 	.byte	0x04, 0x11
        /*001a*/ 	.short	(.L_24 - .L_23)
	.align		4
.L_23:
        /*001c*/ 	.word	index@($__internal_1_$__cuda_sm10x_tcgen05_guardrail_trap_phase_invalid_during_alloc)
        /*0020*/ 	.word	0x00000000


	//----- nvinfo : EIATTR_FRAME_SIZE
	.align		4
.L_24:
        /*0024*/ 	.byte	0x04, 0x11
        /*0026*/ 	.short	(.L_26 - .L_25)
	.align		4
.L_25:
        /*0028*/ 	.word	index@($__internal_0_$__cuda_sm10x_tcgen05_guardrail_trap_col_being_dealloced_not_returned_by_alloc)
        /*002c*/ 	.word	0x00000000


	//----- nvinfo : EIATTR_FRAME_SIZE
	.align		4
.L_26:
        /*0030*/ 	.byte	0x04, 0x11
        /*0032*/ 	.short	(.L_28 - .L_27)
	.align		4
.L_27:
        /*0034*/ 	.word	index@(_ZN7cutlass13device_kernelINS_4gemm6kernel13GemmUniversalIN4cute5tupleIJiiiiEEENS1_10collective13CollectiveMmaINS1_35MainloopSm100TmaUmmaWarpSpecializedILi20ELi2ELi4ENS5_IJNS4_1CILi1EEESB_SB_EEEEENS5_IJNSA_ILi64EEENSA_ILi256EEENSA_ILi32EEEEEEaNS5_IJSB_llEEEaNS5_IJlSB_lEEENS4_8TiledMMAINS4_8MMA_AtomIJNS4_15SM100_MMA_S8_SSIaaiLi64ELi256ELNS4_4UMMA5MajorE1ELSO_0ELNSN_8SaturateE0EEEEEENS4_6LayoutISC_NS5_IJNSA_ILi0EEEST_ST_EEEEENS5_IJNS4_10UnderscoreESW_SW_EEEEENS4_13SM90_TMA_LOADENS4_14ComposedLayoutINS4_7SwizzleILi2ELi4ELi3EEENS4_18smem_ptr_flag_bitsILi8EEENSS_INS5_IJSE_NSA_ILi8EEEEEENS5_IJSB_SE_EEEEEEEvNS4_8identityESZ_NS10_INS11_ILi1ELi4ELi3EEES14_NSS_INS5_IJS15_SG_EEENS5_IJSG_SB_EEEEEEEvS1A_EENS_8epilogue10collective18CollectiveEpilogueINS1H_23Sm100TmaWarpSpecializedILi4ELi2ELi32ELb0ELb0EEEJSH_NS5_IJNSS_ISE_SB_EES1M_EEEaSJ_aSJ_NS1H_6fusion15FusionCallbacksIS1L_NS1O_17LinearCombinationIaiaiLNS_15FloatRoundStyleE2EEESH_S1N_JEEENS4_5SM1004TMEM4LOAD26SM100_TMEM_LOAD_16dp32b32xESZ_NS10_IS12_S14_NSS_INS5_IJS15_SE_EEENS5_IJSE_SB_EEEEEEENS4_39AutoVectorizingCopyWithAssumedAlignmentILi128EEENS4_14SM90_TMA_STOREES21_S23_S23_EEEvvEEEEvNT_6ParamsE)
        /*0038*/ 	.word	0x00000000


	//----- nvinfo : EIATTR_MIN_STACK_SIZE
	.align		4
.L_28:
        /*003c*/ 	.byte	0x04, 0x12
        /*003e*/ 	.short	(.L_30 - .L_29)
	.align		4
.L_29:
        /*0040*/ 	.word	index@(_ZN7cutlass13device_kernelINS_4gemm6kernel13GemmUniversalIN4cute5tupleIJiiiiEEENS1_10collective13CollectiveMmaINS1_35MainloopSm100TmaUmmaWarpSpecializedILi20ELi2ELi4ENS5_IJNS4_1CILi1EEESB_SB_EEEEENS5_IJNSA_ILi64EEENSA_ILi256EEENSA_ILi32EEEEEEaNS5_IJSB_llEEEaNS5_IJlSB_lEEENS4_8TiledMMAINS4_8MMA_AtomIJNS4_15SM100_MMA_S8_SSIaaiLi64ELi256ELNS4_4UMMA5MajorE1ELSO_0ELNSN_8SaturateE0EEEEEENS4_6LayoutISC_NS5_IJNSA_ILi0EEEST_ST_EEEEENS5_IJNS4_10UnderscoreESW_SW_EEEEENS4_13SM90_TMA_LOADENS4_14ComposedLayoutINS4_7SwizzleILi2ELi4ELi3EEENS4_18smem_ptr_flag_bitsILi8EEENSS_INS5_IJSE_NSA_ILi8EEEEEENS5_IJSB_SE_EEEEEEEvNS4_8identityESZ_NS10_INS11_ILi1ELi4ELi3EEES14_NSS_INS5_IJS15_SG_EEENS5_IJSG_SB_EEEEEEEvS1A_EENS_8epilogue10collective18CollectiveEpilogueINS1H_23Sm100TmaWarpSpecializedILi4ELi2ELi32ELb0ELb0EEEJSH_NS5_IJNSS_ISE_SB_EES1M_EEEaSJ_aSJ_NS1H_6fusion15FusionCallbacksIS1L_NS1O_17LinearCombinationIaiaiLNS_15FloatRoundStyleE2EEESH_S1N_JEEENS4_5SM1004TMEM4LOAD26SM100_TMEM_LOAD_16dp32b32xESZ_NS10_IS12_S14_NSS_INS5_IJS15_SE_EEENS5_IJSE_SB_EEEEEEENS4_39AutoVectorizingCopyWithAssumedAlignmentILi128EEENS4_14SM90_TMA_STOREES21_S23_S23_EEEvvEEEEvNT_6ParamsE)
        /*0044*/ 	.word	0x00000000
.L_30:


//--------------------- .nv.compat                --------------------------
	.section	.nv.compat,"",@"SHT_CUDA_COMPAT_INFO"
	.align	4
        /*0000*/ 	.byte	0x02, 0x09, 0x01, 0x00, 0x02, 0x02, 0x03, 0x00, 0x02, 0x05, 0x06, 0x00, 0x03, 0x07, 0x01, 0x01
        /*0010*/ 	.byte	0x02, 0x03, 0x01, 0x00, 0x02, 0x06, 0x01, 0x00, 0x04, 0x0b, 0x08, 0x00, 0x01, 0x00, 0x00, 0x00
        /*0020*/ 	.byte	0x00, 0x00, 0x00, 0x00


//--------------------- .nv.info._ZN7cutlass13device_kernelINS_4gemm6kernel13GemmUniversalIN4cute5tupleIJiiiiEEENS1_10collective13CollectiveMmaINS1_35MainloopSm100TmaUmmaWarpSpecializedILi20ELi2ELi4ENS5_IJNS4_1CILi1EEESB_SB_EEEEENS5_IJNSA_ILi64EEENSA_ILi256EEENSA_ILi32EEEEEEaNS5_IJSB_llEEEaNS5_IJlSB_lEEENS4_8TiledMMAINS4_8MMA_AtomIJNS4_15SM100_MMA_S8_SSIaaiLi64ELi256ELNS4_4UMMA5MajorE1ELSO_0ELNSN_8SaturateE0EEEEEENS4_6LayoutISC_NS5_IJNSA_ILi0EEEST_ST_EEEEENS5_IJNS4_10UnderscoreESW_SW_EEEEENS4_13SM90_TMA_LOADENS4_14ComposedLayoutINS4_7SwizzleILi2ELi4ELi3EEENS4_18smem_ptr_flag_bitsILi8EEENSS_INS5_IJSE_NSA_ILi8EEEEEENS5_IJSB_SE_EEEEEEEvNS4_8identityESZ_NS10_INS11_ILi1ELi4ELi3EEES14_NSS_INS5_IJS15_SG_EEENS5_IJSG_SB_EEEEEEEvS1A_EENS_8epilogue10collective18CollectiveEpilogueINS1H_23Sm100TmaWarpSpecializedILi4ELi2ELi32ELb0ELb0EEEJSH_NS5_IJNSS_ISE_SB_EES1M_EEEaSJ_aSJ_NS1H_6fusion15FusionCallbacksIS1L_NS1O_17LinearCombinationIaiaiLNS_15FloatRoundStyleE2EEESH_S1N_JEEENS4_5SM1004TMEM4LOAD26SM100_TMEM_LOAD_16dp32b32xESZ_NS10_IS12_S14_NSS_INS5_IJS15_SE_EEENS5_IJSE_SB_EEEEEEENS4_39AutoVectorizingCopyWithAssumedAlignmentILi128EEENS4_14SM90_TMA_STOREES21_S23_S23_EEEvvEEEEvNT_6ParamsE --------------------------
	.section	.nv.info._ZN7cutlass13device_kernelINS_4gemm6kernel13GemmUniversalIN4cute5tupleIJiiiiEEENS1_10collective13CollectiveMmaINS1_35MainloopSm100TmaUmmaWarpSpecializedILi20ELi2ELi4ENS5_IJNS4_1CILi1EEESB_SB_EEEEENS5_IJNSA_ILi64EEENSA_ILi256EEENSA_ILi32EEEEEEaNS5_IJSB_llEEEaNS5_IJlSB_lEEENS4_8TiledMMAINS4_8MMA_AtomIJNS4_15SM100_MMA_S8_SSIaaiLi64ELi256ELNS4_4UMMA5MajorE1ELSO_0ELNSN_8SaturateE0EEEEEENS4_6LayoutISC_NS5_IJNSA_ILi0EEEST_ST_EEEEENS5_IJNS4_10UnderscoreESW_SW_EEEEENS4_13SM90_TMA_LOADENS4_14ComposedLayoutINS4_7SwizzleILi2ELi4ELi3EEENS4_18smem_ptr_flag_bitsILi8EEENSS_INS5_IJSE_NSA_ILi8EEEEEENS5_IJSB_SE_EEEEEEEvNS4_8identityESZ_NS10_INS11_ILi1ELi4ELi3EEES14_NSS_INS5_IJS15_SG_EEENS5_IJSG_SB_EEEEEEEvS1A_EENS_8epilogue10collective18CollectiveEpilogueINS1H_23Sm100TmaWarpSpecializedILi4ELi2ELi32ELb0ELb0EEEJSH_NS5_IJNSS_ISE_SB_EES1M_EEEaSJ_aSJ_NS1H_6fusion15FusionCallbacksIS1L_NS1O_17LinearCombinationIaiaiLNS_15FloatRoundStyleE2EEESH_S1N_JEEENS4_5SM1004TMEM4LOAD26SM100_TMEM_LOAD_16dp32b32xESZ_NS10_IS12_S14_NSS_INS5_IJS15_SE_EEENS5_IJSE_SB_EEEEEEENS4_39AutoVectorizingCopyWithAssumedAlignmentILi128EEENS4_14SM90_TMA_STOREES21_S23_S23_EEEvvEEEEvNT_6ParamsE,"",@"SHT_CUDA_INFO"
	.sectionflags	@""
	.align	4


	//----- nvinfo : EIATTR_CUDA_API_VERSION
	.align		4
        /*0000*/ 	.byte	0x04, 0x37
        /*0002*/ 	.short	(.L_32 - .L_31)
.L_31:
        /*0004*/ 	.word	0x00000082


	//----- nvinfo : EIATTR_KPARAM_INFO
	.align		4
.L_32:
        /*0008*/ 	.byte	0x04, 0x17
        /*000a*/ 	.short	(.L_34 - .L_33)
.L_33:
        /*000c*/ 	.word	0x00000000
        /*0010*/ 	.short	0x0000
        /*0012*/ 	.short	0x0000
        /*0014*/ 	.byte	0x00, 0xf0, 0x01, 0x20


	//----- nvinfo : EIATTR_AT_ENTRY_FRAGMENTS
	.align		4
.L_34:
        /*0018*/ 	.byte	0x04, 0x4f
        /*001a*/ 	.short	(.L_36 - .L_35)


	//   ....[0]....
.L_35:
        /*001c*/ 	.word	0x00000006


	//----- nvinfo : EIATTR_RESERVED_SMEM_USED
	.align		4
.L_36:
        /*0020*/ 	.byte	0x01, 0x41
	.zero		2


	//----- nvinfo : EIATTR_SPARSE_MMA_MASK
	.align		4
        /*0024*/ 	.byte	0x03, 0x50
        /*0026*/ 	.short	0x0000


	//----- nvinfo : EIATTR_TCGEN05_1CTA_USED
	.align		4
        /*0028*/ 	.byte	0x01, 0x51
	.zero		2


	//----- nvinfo : EIATTR_MAXREG_COUNT
	.align		4
        /*002c*/ 	.byte	0x03, 0x1b
        /*002e*/ 	.short	0x00ff


	//----- nvinfo : EIATTR_NUM_BARRIERS
	.align		4
        /*0030*/ 	.byte	0x02, 0x4c
        /*0032*/ 	.byte	0x07
	.zero		1


	//----- nvinfo : EIATTR_EXTERNS
	.align		4
        /*0034*/ 	.byte	0x04, 0x0f
        /*0036*/ 	.short	(.L_38 - .L_37)


	//   ....[0]....
	.align		4
.L_37:
        /*0038*/ 	.word	index@(__assertfail)


	//----- nvinfo : EIATTR_MERCURY_ISA_VERSION
	.align		4
.L_38:
        /*003c*/ 	.byte	0x03, 0x5f
        /*003e*/ 	.short	0x0101


	//----- nvinfo : EIATTR_INT_WARP_WIDE_INSTR_OFFSETS
	.align		4
        /*0040*/ 	.byte	0x04, 0x31
        /*0042*/ 	.short	(.L_40 - .L_39)


	//   ....[0]....
.L_39:
        /*0044*/ 	.word	0x00002010


	//   ....[1]....
        /*0048*/ 	.word	0x00004270


	//   ....[2]....
        /*004c*/ 	.word	0x00004290


	//   ....[3]....
        /*0050*/ 	.word	0x000042c0


	//   ....[4]....
        /*0054*/ 	.word	0x00004c00


	//   ....[5]....
        /*0058*/ 	.word	0x00004c70


	//   ....[6]....
        /*005c*/ 	.word	0x00004d50


	//   ....[7]....
        /*0060*/ 	.word	0x00004dd0


	//   ....[8]....
        /*0064*/ 	.word	0x00004ee0


	//   ....[9]....
        /*0068*/ 	.word	0x00004f70


	//   ....[10]....
        /*006c*/ 	.word	0x00005150


	//   ....[11]....
        /*0070*/ 	.word	0x000052b0


	//----- nvinfo : EIATTR_COOP_GROUP_MASK_REGIDS
	.align		4
.L_40:
        /*0074*/ 	.byte	0x04, 0x29
        /*0076*/ 	.short	(.L_42 - .L_41)


	//   ....[0]....
.L_41:
        /*0078*/ 	.word	0xffffffff


	//   ....[1]....
        /*007c*/ 	.word	0xffffffff


	//   ....[2]....
        /*0080*/ 	.word	0xffffffff


	//   ....[3]....
        /*0084*/ 	.word	0xffffffff


	//   ....[4]....
        /*0088*/ 	.word	0xffffffff


	//   ....[5]....
        /*008c*/ 	.word	0xffffffff


	//   ....[6]....
        /*0090*/ 	.word	0xffffffff


	//   ....[7]....
        /*0094*/ 	.word	0xffffffff


	//   ....[8]....
        /*0098*/ 	.word	0xffffffff


	//   ....[9]....
        /*009c*/ 	.word	0xffffffff


	//   ....[10]....
        /*00a0*/ 	.word	0xffffffff


	//   ....[11]....
        /*00a4*/ 	.word	0xffffffff


	//   ....[12]....
        /*00a8*/ 	.word	0xffffffff


	//----- nvinfo : EIATTR_COOP_GROUP_INSTR_OFFSETS
	.align		4
.L_42:
        /*00ac*/ 	.byte	0x04, 0x28
        /*00ae*/ 	.short	(.L_44 - .L_43)


	//   ....[0]....
.L_43:
        /*00b0*/ 	.word	0x00000090


	//   ....[1]....
        /*00b4*/ 	.word	0x000004d0


	//   ....[2]....
        /*00b8*/ 	.word	0x00000870


	//   ....[3]....
        /*00bc*/ 	.word	0x00000a10


	//   ....[4]....
        /*00c0*/ 	.word	0x00000b10


	//   ....[5]....
        /*00c4*/ 	.word	0x00000c80


	//   ....[6]....
        /*00c8*/ 	.word	0x00000e20


	//   ....[7]....
        /*00cc*/ 	.word	0x00001ef0


	//   ....[8]....
        /*00d0*/ 	.word	0x000035d0


	//   ....[9]....
        /*00d4*/ 	.word	0x000037e0


	//   ....[10]....
        /*00d8*/ 	.word	0x00003810


	//   ....[11]....
        /*00dc*/ 	.word	0x00004150


	//   ....[12]....
        /*00e0*/ 	.word	0x00004380


	//----- nvinfo : EIATTR_VRC_CTA_INIT_COUNT
	.align		4
.L_44:
        /*00e4*/ 	.byte	0x02, 0x4a
        /*00e6*/ 	.byte	0x80
	.zero		1


	//----- nvinfo : EIATTR_SYSCALL_OFFSETS
	.align		4
        /*00e8*/ 	.byte	0x04, 0x46
        /*00ea*/ 	.short	(.L_46 - .L_45)


	//   ....[0]....
.L_45:
        /*00ec*/ 	.word	0x00005d40


	//   ....[1]....
        /*00f0*/ 	.word	0x00005e80


	//   ....[2]....
        /*00f4*/ 	.word	0x00006680


	//   ....[3]....
        /*00f8*/ 	.word	0x00007430


	//   ....[4]....
        /*00fc*/ 	.word	0x00008170


	//   ....[5]....
        /*0100*/ 	.word	0x00008ee0


	//----- nvinfo : EIATTR_MBARRIER_INSTR_OFFSETS
	.align		4
.L_46:
        /*0104*/ 	.byte	0x04, 0x39
        /*0106*/ 	.short	(.L_48 - .L_47)


	//   ....[0]....
.L_47:
        /*0108*/ 	.word	0x000005d0
        /*010c*/ 	.word	0x000000ff
        /*0110*/ 	.word	0x00000000
        /*0114*/ 	.short	0x0100
        /*0116*/ 	.byte	0x05
	.zero		1


	//   ....[1]....
        /*0118*/ 	.word	0x000005e0
        /*011c*/ 	.word	0x000000ff
        /*0120*/ 	.word	0x000000a0
        /*0124*/ 	.short	0x0100
        /*0126*/ 	.byte	0x05
	.zero		1


	//   ....[2]....
        /*0128*/ 	.word	0x000005f0
        /*012c*/ 	.word	0x000000ff
        /*0130*/ 	.word	0x00000008
        /*0134*/ 	.short	0x0100
        /*0136*/ 	.byte	0x05
	.zero		1


	//   ....[3]....
        /*0138*/ 	.word	0x00000600
        /*013c*/ 	.word	0x000000ff
        /*0140*/ 	.word	0x000000a8
        /*0144*/ 	.short	0x0100
        /*0146*/ 	.byte	0x05
	.zero		1


	//   ....[4]....
        /*0148*/ 	.word	0x00000610
        /*014c*/ 	.word	0x000000ff
        /*0150*/ 	.word	0x00000010
        /*0154*/ 	.short	0x0100
        /*0156*/ 	.byte	0x05
	.zero		1


	//   ....[5]....
        /*0158*/ 	.word	0x00000620
        /*015c*/ 	.word	0x000000ff
        /*0160*/ 	.word	0x000000b0
        /*0164*/ 	.short	0x0100
        /*0166*/ 	.byte	0x05
	.zero		1


	//   ....[6]....
        /*0168*/ 	.word	0x00000630
        /*016c*/ 	.word	0x000000ff
        /*0170*/ 	.word	0x00000018
        /*0174*/ 	.short	0x0100
        /*0176*/ 	.byte	0x05
	.zero		1


	//   ....[7]....
        /*0178*/ 	.word	0x00000640
        /*017c*/ 	.word	0x000000ff
        /*0180*/ 	.word	0x000000b8
        /*0184*/ 	.short	0x0100
        /*0186*/ 	.byte	0x05
	.zero		1


	//   ....[8]....
        /*0188*/ 	.word	0x00000650
        /*018c*/ 	.word	0x000000ff
        /*0190*/ 	.word	0x00000020
        /*0194*/ 	.short	0x0100
        /*0196*/ 	.byte	0x05
	.zero		1


	//   ....[9]....
        /*0198*/ 	.word	0x00000660
        /*019c*/ 	.word	0x000000ff
        /*01a0*/ 	.word	0x000000c0
        /*01a4*/ 	.short	0x0100
        /*01a6*/ 	.byte	0x05
	.zero		1


	//   ....[10]....
        /*01a8*/ 	.word	0x00000670
        /*01ac*/ 	.word	0x000000ff
        /*01b0*/ 	.word	0x00000028
        /*01b4*/ 	.short	0x0100
        /*01b6*/ 	.byte	0x05
	.zero		1


	//   ....[11]....
        /*01b8*/ 	.word	0x00000680
        /*01bc*/ 	.word	0x000000ff
        /*01c0*/ 	.word	0x000000c8
        /*01c4*/ 	.short	0x0100
        /*01c6*/ 	.byte	0x05
	.zero		1


	//   ....[12]....
        /*01c8*/ 	.word	0x00000690
        /*01cc*/ 	.word	0x000000ff
        /*01d0*/ 	.word	0x00000030
        /*01d4*/ 	.short	0x0100
        /*01d6*/ 	.byte	0x05
	.zero		1


	//   ....[13]....
        /*01d8*/ 	.word	0x000006a0
        /*01dc*/ 	.word	0x000000ff
        /*01e0*/ 	.word	0x000000d0
        /*01e4*/ 	.short	0x0100
        /*01e6*/ 	.byte	0x05
	.zero		1


	//   ....[14]....
        /*01e8*/ 	.word	0x000006b0
        /*01ec*/ 	.word	0x000000ff
        /*01f0*/ 	.word	0x00000038
        /*01f4*/ 	.short	0x0100
        /*01f6*/ 	.byte	0x05
	.zero		1


	//   ....[15]....
        /*01f8*/ 	.word	0x000006c0
        /*01fc*/ 	.word	0x000000ff
        /*0200*/ 	.word	0x000000d8
        /*0204*/ 	.short	0x0100
        /*0206*/ 	.byte	0x05
	.zero		1


	//   ....[16]....
        /*0208*/ 	.word	0x000006d0
        /*020c*/ 	.word	0x000000ff
        /*0210*/ 	.word	0x00000040
        /*0214*/ 	.short	0x0100
        /*0216*/ 	.byte	0x05
	.zero		1


	//   ....[17]....
        /*0218*/ 	.word	0x000006e0
        /*021c*/ 	.word	0x000000ff
        /*0220*/ 	.word	0x000000e0
        /*0224*/ 	.short	0x0100
        /*0226*/ 	.byte	0x05
	.zero		1


	//   ....[18]....
        /*0228*/ 	.word	0x000006f0
        /*022c*/ 	.word	0x000000ff
        /*0230*/ 	.word	0x00000048
        /*0234*/ 	.short	0x0100
        /*0236*/ 	.byte	0x05
	.zero		1


	//   ....[19]....
        /*0238*/ 	.word	0x00000700
        /*023c*/ 	.word	0x000000ff
        /*0240*/ 	.word	0x000000e8
        /*0244*/ 	.short	0x0100
        /*0246*/ 	.byte	0x05
	.zero		1


	//   ....[20]....
        /*0248*/ 	.word	0x00000710
        /*024c*/ 	.word	0x000000ff
        /*0250*/ 	.word	0x00000050
        /*0254*/ 	.short	0x0100
        /*0256*/ 	.byte	0x05
	.zero		1


	//   ....[21]....
        /*0258*/ 	.word	0x00000720
        /*025c*/ 	.word	0x000000ff
        /*0260*/ 	.word	0x000000f0
        /*0264*/ 	.short	0x0100
        /*0266*/ 	.byte	0x05
	.zero		1


	//   ....[22]....
        /*0268*/ 	.word	0x00000730
        /*026c*/ 	.word	0x000000ff
        /*0270*/ 	.word	0x00000058
        /*0274*/ 	.short	0x0100
        /*0276*/ 	.byte	0x05
	.zero		1


	//   ....[23]....
        /*0278*/ 	.word	0x00000740
        /*027c*/ 	.word	0x000000ff
        /*0280*/ 	.word	0x000000f8
        /*0284*/ 	.short	0x0100
        /*0286*/ 	.byte	0x05
	.zero		1


	//   ....[24]....
        /*0288*/ 	.word	0x00000750
        /*028c*/ 	.word	0x000000ff
        /*0290*/ 	.word	0x00000060
        /*0294*/ 	.short	0x0100
        /*0296*/ 	.byte	0x05
	.zero		1


	//   ....[25]....
        /*0298*/ 	.word	0x00000760
        /*029c*/ 	.word	0x000000ff
        /*02a0*/ 	.word	0x00000100
        /*02a4*/ 	.short	0x0100
        /*02a6*/ 	.byte	0x05
	.zero		1


	//   ....[26]....
        /*02a8*/ 	.word	0x00000770
        /*02ac*/ 	.word	0x000000ff
        /*02b0*/ 	.word	0x00000068
        /*02b4*/ 	.short	0x0100
        /*02b6*/ 	.byte	0x05
	.zero		1


	//   ....[27]....
        /*02b8*/ 	.word	0x00000780
        /*02bc*/ 	.word	0x000000ff
        /*02c0*/ 	.word	0x00000108
        /*02c4*/ 	.short	0x0100
        /*02c6*/ 	.byte	0x05
	.zero		1


	//   ....[28]....
        /*02c8*/ 	.word	0x00000790
        /*02cc*/ 	.word	0x000000ff
        /*02d0*/ 	.word	0x00000070
        /*02d4*/ 	.short	0x0100
        /*02d6*/ 	.byte	0x05
	.zero		1


	//   ....[29]....
        /*02d8*/ 	.word	0x000007a0
        /*02dc*/ 	.word	0x000000ff
        /*02e0*/ 	.word	0x00000110
        /*02e4*/ 	.short	0x0100
        /*02e6*/ 	.byte	0x05
	.zero		1


	//   ....[30]....
        /*02e8*/ 	.word	0x000007b0
        /*02ec*/ 	.word	0x000000ff
        /*02f0*/ 	.word	0x00000078
        /*02f4*/ 	.short	0x0100
        /*02f6*/ 	.byte	0x05
	.zero		1


	//   ....[31]....
        /*02f8*/ 	.word	0x000007c0
        /*02fc*/ 	.word	0x000000ff
        /*0300*/ 	.word	0x00000118
        /*0304*/ 	.short	0x0100
        /*0306*/ 	.byte	0x05
	.zero		1


	//   ....[32]....
        /*0308*/ 	.word	0x000007d0
        /*030c*/ 	.word	0x000000ff
        /*0310*/ 	.word	0x00000080
        /*0314*/ 	.short	0x0100
        /*0316*/ 	.byte	0x05
	.zero		1


	//   ....[33]....
        /*0318*/ 	.word	0x000007e0
        /*031c*/ 	.word	0x000000ff
        /*0320*/ 	.word	0x00000120
        /*0324*/ 	.short	0x0100
        /*0326*/ 	.byte	0x05
	.zero		1


	//   ....[34]....
        /*0328*/ 	.word	0x000007f0
        /*032c*/ 	.word	0x000000ff
        /*0330*/ 	.word	0x00000088
        /*0334*/ 	.short	0x0100
        /*0336*/ 	.byte	0x05
	.zero		1


	//   ....[35]....
        /*0338*/ 	.word	0x00000800
        /*033c*/ 	.word	0x000000ff
        /*0340*/ 	.word	0x00000128
        /*0344*/ 	.short	0x0100
        /*0346*/ 	.byte	0x05
	.zero		1


	//   ....[36]....
        /*0348*/ 	.word	0x00000810
        /*034c*/ 	.word	0x000000ff
        /*0350*/ 	.word	0x00000090
        /*0354*/ 	.short	0x0100
        /*0356*/ 	.byte	0x05
	.zero		1


	//   ....[37]....
        /*0358*/ 	.word	0x00000820
        /*035c*/ 	.word	0x000000ff
        /*0360*/ 	.word	0x00000130
        /*0364*/ 	.short	0x0100
        /*0366*/ 	.byte	0x05
	.zero		1


	//   ....[38]....
        /*0368*/ 	.word	0x00000830
        /*036c*/ 	.word	0x000000ff
        /*0370*/ 	.word	0x00000098
        /*0374*/ 	.short	0x0100
        /*0376*/ 	.byte	0x05
	.zero		1


	//   ....[39]....
        /*0378*/ 	.word	0x00000840
        /*037c*/ 	.word	0x000000ff
        /*0380*/ 	.word	0x00000138
        /*0384*/ 	.short	0x0100
        /*0386*/ 	.byte	0x05
	.zero		1


	//   ....[40]....
        /*0388*/ 	.word	0x00000980
        /*038c*/ 	.word	0x000000ff
        /*0390*/ 	.word	0x00000140
        /*0394*/ 	.short	0x0100
        /*0396*/ 	.byte	0x07
	.zero		1


	//   ....[41]....
        /*0398*/ 	.word	0x00000990
        /*039c*/ 	.word	0x000000ff
        /*03a0*/ 	.word	0x00000160
        /*03a4*/ 	.short	0x0100
        /*03a6*/ 	.byte	0x07
	.zero		1


	//   ....[42]....
        /*03a8*/ 	.word	0x000009a0
        /*03ac*/ 	.word	0x000000ff
        /*03b0*/ 	.word	0x00000148
        /*03b4*/ 	.short	0x0100
        /*03b6*/ 	.byte	0x07
	.zero		1


	//   ....[43]....
        /*03b8*/ 	.word	0x000009b0
        /*03bc*/ 	.word	0x000000ff
        /*03c0*/ 	.word	0x00000168
        /*03c4*/ 	.short	0x0100
        /*03c6*/ 	.byte	0x07
	.zero		1


	//   ....[44]....
        /*03c8*/ 	.word	0x000009c0
        /*03cc*/ 	.word	0x000000ff
        /*03d0*/ 	.word	0x00000150
        /*03d4*/ 	.short	0x0100
        /*03d6*/ 	.byte	0x07
	.zero		1


	//   ....[45]....
        /*03d8*/ 	.word	0x000009d0
        /*03dc*/ 	.word	0x000000ff
        /*03e0*/ 	.word	0x00000170
        /*03e4*/ 	.short	0x0100
        /*03e6*/ 	.byte	0x07
	.zero		1


	//   ....[46]....
        /*03e8*/ 	.word	0x000009e0
        /*03ec*/ 	.word	0x000000ff
        /*03f0*/ 	.word	0x00000158
        /*03f4*/ 	.short	0x0100
        /*03f6*/ 	.byte	0x07
	.zero		1


	//   ....[47]....
        /*03f8*/ 	.word	0x000009f0
        /*03fc*/ 	.word	0x000000ff
        /*0400*/ 	.word	0x00000178
        /*0404*/ 	.short	0x0100
        /*0406*/ 	.byte	0x07
	.zero		1


	//   ....[48]....
        /*0408*/ 	.word	0x00000ae0
        /*040c*/ 	.word	0x000000ff
        /*0410*/ 	.word	0x00000180
        /*0414*/ 	.short	0x0100
        /*0416*/ 	.byte	0x05
	.zero		1


	//   ....[49]....
        /*0418*/ 	.word	0x00000af0
        /*041c*/ 	.word	0x000000ff
        /*0420*/ 	.word	0x00000188
        /*0424*/ 	.short	0x0100
        /*0426*/ 	.byte	0x05
	.zero		1


	//   ....[50]....
        /*0428*/ 	.word	0x00000c30
        /*042c*/ 	.word	0x000000ff
        /*0430*/ 	.word	0x00000190
        /*0434*/ 	.short	0x0100
        /*0436*/ 	.byte	0x05
	.zero		1


	//   ....[51]....
        /*0438*/ 	.word	0x00000c40
        /*043c*/ 	.word	0x000000ff
        /*0440*/ 	.word	0x000001a0
        /*0444*/ 	.short	0x0100
        /*0446*/ 	.byte	0x05
	.zero		1


	//   ....[52]....
        /*0448*/ 	.word	0x00000c50
        /*044c*/ 	.word	0x000000ff
        /*0450*/ 	.word	0x00000198
        /*0454*/ 	.short	0x0100
        /*0456*/ 	.byte	0x05
	.zero		1


	//   ....[53]....
        /*0458*/ 	.word	0x00000c60
        /*045c*/ 	.word	0x000000ff
        /*0460*/ 	.word	0x000001a8
        /*0464*/ 	.short	0x0100
        /*0466*/ 	.byte	0x05
	.zero		1


	//   ....[54]....
        /*0468*/ 	.word	0x00000d90
        /*046c*/ 	.word	0x000000ff
        /*0470*/ 	.word	0x000001b0
        /*0474*/ 	.short	0x0100
        /*0476*/ 	.byte	0x07
	.zero		1


	//   ....[55]....
        /*0478*/ 	.word	0x00000da0
        /*047c*/ 	.word	0x000000ff
        /*0480*/ 	.word	0x000001d0
        /*0484*/ 	.short	0x0100
        /*0486*/ 	.byte	0x07
	.zero		1


	//   ....[56]....
        /*0488*/ 	.word	0x00000db0
        /*048c*/ 	.word	0x000000ff
        /*0490*/ 	.word	0x000001b8
        /*0494*/ 	.short	0x0100
        /*0496*/ 	.byte	0x07
	.zero		1


	//   ....[57]....
        /*0498*/ 	.word	0x00000dc0
        /*049c*/ 	.word	0x000000ff
        /*04a0*/ 	.word	0x000001d8
        /*04a4*/ 	.short	0x0100
        /*04a6*/ 	.byte	0x07
	.zero		1


	//   ....[58]....
        /*04a8*/ 	.word	0x00000dd0
        /*04ac*/ 	.word	0x000000ff
        /*04b0*/ 	.word	0x000001c0
        /*04b4*/ 	.short	0x0100
        /*04b6*/ 	.byte	0x07
	.zero		1


	//   ....[59]....
        /*04b8*/ 	.word	0x00000de0
        /*04bc*/ 	.word	0x000000ff
        /*04c0*/ 	.word	0x000001e0
        /*04c4*/ 	.short	0x0100
        /*04c6*/ 	.byte	0x07
	.zero		1


	//   ....[60]....
        /*04c8*/ 	.word	0x00000df0
        /*04cc*/ 	.word	0x000000ff
        /*04d0*/ 	.word	0x000001c8
        /*04d4*/ 	.short	0x0100
        /*04d6*/ 	.byte	0x07
	.zero		1


	//   ....[61]....
        /*04d8*/ 	.word	0x00000e00
        /*04dc*/ 	.word	0x000000ff
        /*04e0*/ 	.word	0x000001e8
        /*04e4*/ 	.short	0x0100
        /*04e6*/ 	.byte	0x07
	.zero		1


	//   ....[62]....
        /*04e8*/ 	.word	0x00000ef0
        /*04ec*/ 	.word	0x000000ff
        /*04f0*/ 	.word	0x000001f0
        /*04f4*/ 	.short	0x0100
        /*04f6*/ 	.byte	0x05
	.zero		1


	//   ....[63]....
        /*04f8*/ 	.word	0x00000f00
        /*04fc*/ 	.word	0x000000ff
        /*0500*/ 	.word	0x00000200
        /*0504*/ 	.short	0x0100
        /*0506*/ 	.byte	0x05
	.zero		1


	//   ....[64]....
        /*0508*/ 	.word	0x00000f10
        /*050c*/ 	.word	0x000000ff
        /*0510*/ 	.word	0x000001f8
        /*0514*/ 	.short	0x0100
        /*0516*/ 	.byte	0x05
	.zero		1


	//   ....[65]....
        /*0518*/ 	.word	0x00000f20
        /*051c*/ 	.word	0x000000ff
        /*0520*/ 	.word	0x00000208
        /*0524*/ 	.short	0x0100
        /*0526*/ 	.byte	0x05
	.zero		1


	//   ....[66]....
        /*0528*/ 	.word	0x000017f0
        /*052c*/ 	.word	0x00000003
        /*0530*/ 	.word	0x00000200
        /*0534*/ 	.short	0x010a
        /*0536*/ 	.byte	0xff
	.zero		1


	//   ....[67]....
        /*0538*/ 	.word	0x00001820
        /*053c*/ 	.word	0x00000003
        /*0540*/ 	.word	0x000001f0
        /*0544*/ 	.short	0x0101
        /*0546*/ 	.byte	0xff
	.zero		1


	//   ....[68]....
        /*0548*/ 	.word	0x000018f0
        /*054c*/ 	.word	0x000000ff
        /*0550*/ 	.word	0x000000a0
        /*0554*/ 	.short	0x010a
        /*0556*/ 	.byte	0x08
	.zero		1


	//   ....[69]....
        /*0558*/ 	.word	0x00001990
        /*055c*/ 	.word	0x000000ff
        /*0560*/ 	.word	0x000000a0
        /*0564*/ 	.short	0x010a
        /*0566*/ 	.byte	0x21
	.zero		1


	//   ....[70]....
        /*0568*/ 	.word	0x00001ae0
        /*056c*/ 	.word	0x000000ff
        /*0570*/ 	.word	0x000000a0
        /*0574*/ 	.short	0x010a
        /*0576*/ 	.byte	0x08
	.zero		1


	//   ....[71]....
        /*0578*/ 	.word	0x00001bf0
        /*057c*/ 	.word	0x000000ff
        /*0580*/ 	.word	0x00000188
        /*0584*/ 	.short	0x0101
        /*0586*/ 	.byte	0x04
	.zero		1


	//   ....[72]....
        /*0588*/ 	.word	0x00001c10
        /*058c*/ 	.word	0x000000ff
        /*0590*/ 	.word	0x000000a0
        /*0594*/ 	.short	0x010a
        /*0596*/ 	.byte	0x08
	.zero		1


	//   ....[73]....
        /*0598*/ 	.word	0x00001c90
        /*059c*/ 	.word	0x000000ff
        /*05a0*/ 	.word	0x000000a0
        /*05a4*/ 	.short	0x010a
        /*05a6*/ 	.byte	0x11
	.zero		1


	//   ....[74]....
        /*05a8*/ 	.word	0x00001de0
        /*05ac*/ 	.word	0x000000ff
        /*05b0*/ 	.word	0x000000a0
        /*05b4*/ 	.short	0x010a
        /*05b6*/ 	.byte	0x08
	.zero		1


	//   ....[75]....
        /*05b8*/ 	.word	0x00001f20
        /*05bc*/ 	.word	0x00000002
        /*05c0*/ 	.word	0x00000190
        /*05c4*/ 	.short	0x010a
        /*05c6*/ 	.byte	0xff
	.zero		1


	//   ....[76]....
        /*05c8*/ 	.word	0x00001fe0
        /*05cc*/ 	.word	0x00000002
        /*05d0*/ 	.word	0x00000000
        /*05d4*/ 	.short	0x0101
        /*05d6*/ 	.byte	0xff
	.zero		1


	//   ....[77]....
        /*05d8*/ 	.word	0x00002540
        /*05dc*/ 	.word	0x000000ff
        /*05e0*/ 	.word	0x00000000
        /*05e4*/ 	.short	0x010a
        /*05e6*/ 	.byte	0x05
	.zero		1


	//   ....[78]....
        /*05e8*/ 	.word	0x000025d0
        /*05ec*/ 	.word	0x000000ff
        /*05f0*/ 	.word	0x00000000
        /*05f4*/ 	.short	0x010a
        /*05f6*/ 	.byte	0x05
	.zero		1


	//   ....[79]....
        /*05f8*/ 	.word	0x00002660
        /*05fc*/ 	.word	0x000000ff
        /*0600*/ 	.word	0x00000000
        /*0604*/ 	.short	0x010a
        /*0606*/ 	.byte	0x05
	.zero		1


	//   ....[80]....
        /*0608*/ 	.word	0x000026f0
        /*060c*/ 	.word	0x000000ff
        /*0610*/ 	.word	0x00000000
        /*0614*/ 	.short	0x010a
        /*0616*/ 	.byte	0x05
	.zero		1


	//   ....[81]....
        /*0618*/ 	.word	0x00002780
        /*061c*/ 	.word	0x000000ff
        /*0620*/ 	.word	0x00000000
        /*0624*/ 	.short	0x010a
        /*0626*/ 	.byte	0x05
	.zero		1


	//   ....[82]....
        /*0628*/ 	.word	0x00002810
        /*062c*/ 	.word	0x000000ff
        /*0630*/ 	.word	0x00000000
        /*0634*/ 	.short	0x010a
        /*0636*/ 	.byte	0x05
	.zero		1


	//   ....[83]....
        /*0638*/ 	.word	0x000028a0
        /*063c*/ 	.word	0x000000ff
        /*0640*/ 	.word	0x00000000
        /*0644*/ 	.short	0x010a
        /*0646*/ 	.byte	0x05
	.zero		1


	//   ....[84]....
        /*0648*/ 	.word	0x00002930
        /*064c*/ 	.word	0x000000ff
        /*0650*/ 	.word	0x00000000
        /*0654*/ 	.short	0x010a
        /*0656*/ 	.byte	0x05
	.zero		1


	//   ....[85]....
        /*0658*/ 	.word	0x000029c0
        /*065c*/ 	.word	0x000000ff
        /*0660*/ 	.word	0x00000000
        /*0664*/ 	.short	0x010a
        /*0666*/ 	.byte	0x05
	.zero		1


	//   ....[86]....
        /*0668*/ 	.word	0x00002a50
        /*066c*/ 	.word	0x000000ff
        /*0670*/ 	.word	0x00000000
        /*0674*/ 	.short	0x010a
        /*0676*/ 	.byte	0x05
	.zero		1


	//   ....[87]....
        /*0678*/ 	.word	0x00002ae0
        /*067c*/ 	.word	0x000000ff
        /*0680*/ 	.word	0x00000000
        /*0684*/ 	.short	0x010a
        /*0686*/ 	.byte	0x05
	.zero		1


	//   ....[88]....
        /*0688*/ 	.word	0x00002b70
        /*068c*/ 	.word	0x000000ff
        /*0690*/ 	.word	0x00000000
        /*0694*/ 	.short	0x010a
        /*0696*/ 	.byte	0x05
	.zero		1


	//   ....[89]....
        /*0698*/ 	.word	0x00002c00
        /*069c*/ 	.word	0x000000ff
        /*06a0*/ 	.word	0x00000000
        /*06a4*/ 	.short	0x010a
        /*06a6*/ 	.byte	0x05
	.zero		1


	//   ....[90]....
        /*06a8*/ 	.word	0x00002c90
        /*06ac*/ 	.word	0x000000ff
        /*06b0*/ 	.word	0x00000000
        /*06b4*/ 	.short	0x010a
        /*06b6*/ 	.byte	0x05
	.zero		1


	//   ....[91]....
        /*06b8*/ 	.word	0x00002d20
        /*06bc*/ 	.word	0x000000ff
        /*06c0*/ 	.word	0x00000000
        /*06c4*/ 	.short	0x010a
        /*06c6*/ 	.byte	0x05
	.zero		1


	//   ....[92]....
        /*06c8*/ 	.word	0x00002db0
        /*06cc*/ 	.word	0x000000ff
        /*06d0*/ 	.word	0x00000000
        /*06d4*/ 	.short	0x010a
        /*06d6*/ 	.byte	0x05
	.zero		1


	//   ....[93]....
        /*06d8*/ 	.word	0x00002e40
        /*06dc*/ 	.word	0x000000ff
        /*06e0*/ 	.word	0x00000000
        /*06e4*/ 	.short	0x010a
        /*06e6*/ 	.byte	0x05
	.zero		1


	//   ....[94]....
        /*06e8*/ 	.word	0x00002ed0
        /*06ec*/ 	.word	0x000000ff
        /*06f0*/ 	.word	0x00000000
        /*06f4*/ 	.short	0x010a
        /*06f6*/ 	.byte	0x05
	.zero		1


	//   ....[95]....
        /*06f8*/ 	.word	0x00002f60
        /*06fc*/ 	.word	0x000000ff
        /*0700*/ 	.word	0x00000000
        /*0704*/ 	.short	0x010a
        /*0706*/ 	.byte	0x05
	.zero		1


	//   ....[96]....
        /*0708*/ 	.word	0x00003000
        /*070c*/ 	.word	0x00000000
        /*0710*/ 	.word	0x00000000
        /*0714*/ 	.short	0x010a
        /*0716*/ 	.byte	0xff
	.zero		1


	//   ....[97]....
        /*0718*/ 	.word	0x00003120
        /*071c*/ 	.word	0x00000000
        /*0720*/ 	.word	0x000001f0
        /*0724*/ 	.short	0x010a
        /*0726*/ 	.byte	0xff
	.zero		1


	//   ....[98]....
        /*0728*/ 	.word	0x00003180
        /*072c*/ 	.word	0x00000004
        /*0730*/ 	.word	0x00000000
        /*0734*/ 	.short	0x0101
        /*0736*/ 	.byte	0xff
	.zero		1


	//   ....[99]....
        /*0738*/ 	.word	0x000031a0
        /*073c*/ 	.word	0x000000ff
        /*0740*/ 	.word	0x000001a0
        /*0744*/ 	.short	0x010a
        /*0746*/ 	.byte	0x05
	.zero		1


	//   ....[100]....
        /*0748*/ 	.word	0x000032c0
        /*074c*/ 	.word	0x00000000
        /*0750*/ 	.word	0x00000190
        /*0754*/ 	.short	0x010a
        /*0756*/ 	.byte	0xff
	.zero		1


	//   ....[101]....
        /*0758*/ 	.word	0x000033d0
        /*075c*/ 	.word	0x00000000
        /*0760*/ 	.word	0x00000000
        /*0764*/ 	.short	0x0101
        /*0766*/ 	.byte	0xff
	.zero		1


	//   ....[102]....
        /*0768*/ 	.word	0x00003460
        /*076c*/ 	.word	0x000000ff
        /*0770*/ 	.word	0x000001a0
        /*0774*/ 	.short	0x0106
        /*0776*/ 	.byte	0x05
	.zero		1


	//   ....[103]....
        /*0778*/ 	.word	0x00003480
        /*077c*/ 	.word	0x000000ff
        /*0780*/ 	.word	0x000001a0
        /*0784*/ 	.short	0x010a
        /*0786*/ 	.byte	0x05
	.zero		1


	//   ....[104]....
        /*0788*/ 	.word	0x00003510
        /*078c*/ 	.word	0x000000ff
        /*0790*/ 	.word	0x000001a0
        /*0794*/ 	.short	0x0106
        /*0796*/ 	.byte	0x04
	.zero		1


	//   ....[105]....
        /*0798*/ 	.word	0x00003550
        /*079c*/ 	.word	0x00000000
        /*07a0*/ 	.word	0x000001a0
        /*07a4*/ 	.short	0x010a
        /*07a6*/ 	.byte	0xff
	.zero		1


	//   ....[106]....
        /*07a8*/ 	.word	0x00003a20
        /*07ac*/ 	.word	0x00000000
        /*07b0*/ 	.word	0x00000190
        /*07b4*/ 	.short	0x010a
        /*07b6*/ 	.byte	0xff
	.zero		1


	//   ....[107]....
        /*07b8*/ 	.word	0x00003b20
        /*07bc*/ 	.word	0x00000003
        /*07c0*/ 	.word	0x00000000
        /*07c4*/ 	.short	0x0101
        /*07c6*/ 	.byte	0xff
	.zero		1


	//   ....[108]....
        /*07c8*/ 	.word	0x00003b30
        /*07cc*/ 	.word	0x000000ff
        /*07d0*/ 	.word	0x00000000
        /*07d4*/ 	.short	0x010a
        /*07d6*/ 	.byte	0x04
	.zero		1


	//   ....[109]....
        /*07d8*/ 	.word	0x00003b50
        /*07dc*/ 	.word	0x000000ff
        /*07e0*/ 	.word	0x000001d0
        /*07e4*/ 	.short	0x010a
        /*07e6*/ 	.byte	0x09
	.zero		1


	//   ....[110]....
        /*07e8*/ 	.word	0x00003c90
        /*07ec*/ 	.word	0x000000ff
        /*07f0*/ 	.word	0x00000000
        /*07f4*/ 	.short	0x010a
        /*07f6*/ 	.byte	0x07
	.zero		1


	//   ....[111]....
        /*07f8*/ 	.word	0x00003da0
        /*07fc*/ 	.word	0x000000ff
        /*0800*/ 	.word	0x00000000
        /*0804*/ 	.short	0x010a
        /*0806*/ 	.byte	0x04
	.zero		1


	//   ....[112]....
        /*0808*/ 	.word	0x00003f80
        /*080c*/ 	.word	0x000000ff
        /*0810*/ 	.word	0x00000000
        /*0814*/ 	.short	0x010a
        /*0816*/ 	.byte	0x05
	.zero		1


	//   ....[113]....
        /*0818*/ 	.word	0x00004010
        /*081c*/ 	.word	0x000000ff
        /*0820*/ 	.word	0x00000000
        /*0824*/ 	.short	0x010a
        /*0826*/ 	.byte	0x05
	.zero		1


	//   ....[114]....
        /*0828*/ 	.word	0x000040a0
        /*082c*/ 	.word	0x000000ff
        /*0830*/ 	.word	0x00000000
        /*0834*/ 	.short	0x010a
        /*0836*/ 	.byte	0x05
	.zero		1


	//   ....[115]....
        /*0838*/ 	.word	0x00004130
        /*083c*/ 	.word	0x000000ff
        /*0840*/ 	.word	0x00000000
        /*0844*/ 	.short	0x010a
        /*0846*/ 	.byte	0x07
	.zero		1


	//   ....[116]....
        /*0848*/ 	.word	0x000045b0
        /*084c*/ 	.word	0x00000000
        /*0850*/ 	.word	0x00000190
        /*0854*/ 	.short	0x010a
        /*0856*/ 	.byte	0xff
	.zero		1


	//   ....[117]....
        /*0858*/ 	.word	0x00004670
        /*085c*/ 	.word	0x00000000
        /*0860*/ 	.word	0x00000000
        /*0864*/ 	.short	0x0101
        /*0866*/ 	.byte	0xff
	.zero		1


	//   ....[118]....
        /*0868*/ 	.word	0x00004990
        /*086c*/ 	.word	0x000000ff
        /*0870*/ 	.word	0x00000188
        /*0874*/ 	.short	0x010a
        /*0876*/ 	.byte	0x07
	.zero		1


	//   ....[119]....
        /*0878*/ 	.word	0x00004b80
        /*087c*/ 	.word	0x000000ff
        /*0880*/ 	.word	0x00000160
        /*0884*/ 	.short	0x010a
        /*0886*/ 	.byte	0x07
	.zero		1


	//   ....[120]....
        /*0888*/ 	.word	0x00004cf0
        /*088c*/ 	.word	0x000000ff
        /*0890*/ 	.word	0x00000140
        /*0894*/ 	.short	0x010b
        /*0896*/ 	.byte	0x07
	.zero		1


	//   ....[121]....
        /*0898*/ 	.word	0x00004d00
        /*089c*/ 	.word	0x000000ff
        /*08a0*/ 	.word	0x00000000
        /*08a4*/ 	.short	0x0101
        /*08a6*/ 	.byte	0x08
	.zero		1


	//   ....[122]....
        /*08a8*/ 	.word	0x00004d20
        /*08ac*/ 	.word	0x000000ff
        /*08b0*/ 	.word	0x00000168
        /*08b4*/ 	.short	0x010a
        /*08b6*/ 	.byte	0x07
	.zero		1


	//   ....[123]....
        /*08b8*/ 	.word	0x00004e80
        /*08bc*/ 	.word	0x000000ff
        /*08c0*/ 	.word	0x00000148
        /*08c4*/ 	.short	0x010b
        /*08c6*/ 	.byte	0x07
	.zero		1


	//   ....[124]....
        /*08c8*/ 	.word	0x00004e90
        /*08cc*/ 	.word	0x000000ff
        /*08d0*/ 	.word	0x00000000
        /*08d4*/ 	.short	0x0101
        /*08d6*/ 	.byte	0x08
	.zero		1


	//   ....[125]....
        /*08d8*/ 	.word	0x00004ea0
        /*08dc*/ 	.word	0x000000ff
        /*08e0*/ 	.word	0x00000170
        /*08e4*/ 	.short	0x010a
        /*08e6*/ 	.byte	0x07
	.zero		1


	//   ....[126]....
        /*08e8*/ 	.word	0x00005040
        /*08ec*/ 	.word	0x000000ff
        /*08f0*/ 	.word	0x00000150
        /*08f4*/ 	.short	0x010b
        /*08f6*/ 	.byte	0x07
	.zero		1


	//   ....[127]....
        /*08f8*/ 	.word	0x000050b0
        /*08fc*/ 	.word	0x000000ff
        /*0900*/ 	.word	0x00000000
        /*0904*/ 	.short	0x0101
        /*0906*/ 	.byte	0x08
	.zero		1


	//   ....[128]....
        /*0908*/ 	.word	0x000050e0
        /*090c*/ 	.word	0x000000ff
        /*0910*/ 	.word	0x00000178
        /*0914*/ 	.short	0x010a
        /*0916*/ 	.byte	0x07
	.zero		1


	//   ....[129]....
        /*0918*/ 	.word	0x000052f0
        /*091c*/ 	.word	0x000000ff
        /*0920*/ 	.word	0x00000158
        /*0924*/ 	.short	0x010b
        /*0926*/ 	.byte	0x07
	.zero		1


	//   ....[130]....
        /*0928*/ 	.word	0x00005310
        /*092c*/ 	.word	0x000000ff
        /*0930*/ 	.word	0x00000000
        /*0934*/ 	.short	0x0101
        /*0936*/ 	.byte	0x0d
	.zero		1


	//   ....[131]....
        /*0938*/ 	.word	0x00005340
        /*093c*/ 	.word	0x000000ff
        /*0940*/ 	.word	0x00000160
        /*0944*/ 	.short	0x010a
        /*0946*/ 	.byte	0x07
	.zero		1


	//   ....[132]....
        /*0948*/ 	.word	0x00005360
        /*094c*/ 	.word	0x000000ff
        /*0950*/ 	.word	0x00000168
        /*0954*/ 	.short	0x010a
        /*0956*/ 	.byte	0x07
	.zero		1


	//   ....[133]....
        /*0958*/ 	.word	0x00005380
        /*095c*/ 	.word	0x000000ff
        /*0960*/ 	.word	0x00000170
        /*0964*/ 	.short	0x010a
        /*0966*/ 	.byte	0x07
	.zero		1


	//   ....[134]....
        /*0968*/ 	.word	0x000053c0
        /*096c*/ 	.word	0x00000000
        /*0970*/ 	.word	0x00000178
        /*0974*/ 	.short	0x010a
        /*0976*/ 	.byte	0xff
	.zero		1


	//   ....[135]....
        /*0978*/ 	.word	0x00005710
        /*097c*/ 	.word	0x00000000
        /*0980*/ 	.word	0x00000190
        /*0984*/ 	.short	0x010a
        /*0986*/ 	.byte	0xff
	.zero		1


	//   ....[136]....
        /*0988*/ 	.word	0x00005820
        /*098c*/ 	.word	0x00000000
        /*0990*/ 	.word	0x00000000
        /*0994*/ 	.short	0x0101
        /*0996*/ 	.byte	0xff
	.zero		1


	//   ....[137]....
        /*0998*/ 	.word	0x00006270
        /*099c*/ 	.word	0x00000000
        /*09a0*/ 	.word	0x00000140
        /*09a4*/ 	.short	0x010a
        /*09a6*/ 	.byte	0xff
	.zero		1


	//   ....[138]....
        /*09a8*/ 	.word	0x000062e0
        /*09ac*/ 	.word	0x0000006c
        /*09b0*/ 	.word	0x000001b0
        /*09b4*/ 	.short	0x010a
        /*09b6*/ 	.byte	0xff
	.zero		1


	//   ....[139]....
        /*09b8*/ 	.word	0x000063c0
        /*09bc*/ 	.word	0x00000000
        /*09c0*/ 	.word	0x00000140
        /*09c4*/ 	.short	0x010a
        /*09c6*/ 	.byte	0xff
	.zero		1


	//   ....[140]....
        /*09c8*/ 	.word	0x000064e0
        /*09cc*/ 	.word	0x00000000
        /*09d0*/ 	.word	0x00000000
        /*09d4*/ 	.short	0x0101
        /*09d6*/ 	.byte	0xff
	.zero		1


	//   ....[141]....
        /*09d8*/ 	.word	0x00006560
        /*09dc*/ 	.word	0x0000006c
        /*09e0*/ 	.word	0x000001b0
        /*09e4*/ 	.short	0x010a
        /*09e6*/ 	.byte	0xff
	.zero		1


	//   ....[142]....
        /*09e8*/ 	.word	0x000070e0
        /*09ec*/ 	.word	0x00000037
        /*09f0*/ 	.word	0x00000140
        /*09f4*/ 	.short	0x010a
        /*09f6*/ 	.byte	0xff
	.zero		1


	//   ....[143]....
        /*09f8*/ 	.word	0x00007190
        /*09fc*/ 	.word	0x00000037
        /*0a00*/ 	.word	0x00000140
        /*0a04*/ 	.short	0x010a
        /*0a06*/ 	.byte	0xff
	.zero		1


	//   ....[144]....
        /*0a08*/ 	.word	0x000072b0
        /*0a0c*/ 	.word	0x00000000
        /*0a10*/ 	.word	0x00000000
        /*0a14*/ 	.short	0x0101
        /*0a16*/ 	.byte	0xff
	.zero		1


	//   ....[145]....
        /*0a18*/ 	.word	0x00007e20
        /*0a1c*/ 	.word	0x00000049
        /*0a20*/ 	.word	0x00000140
        /*0a24*/ 	.short	0x010a
        /*0a26*/ 	.byte	0xff
	.zero		1


	//   ....[146]....
        /*0a28*/ 	.word	0x00007ed0
        /*0a2c*/ 	.word	0x00000049
        /*0a30*/ 	.word	0x00000140
        /*0a34*/ 	.short	0x010a
        /*0a36*/ 	.byte	0xff
	.zero		1


	//   ....[147]....
        /*0a38*/ 	.word	0x00007ff0
        /*0a3c*/ 	.word	0x00000002
        /*0a40*/ 	.word	0x00000000
        /*0a44*/ 	.short	0x0101
        /*0a46*/ 	.byte	0xff
	.zero		1


	//   ....[148]....
        /*0a48*/ 	.word	0x00008b90
        /*0a4c*/ 	.word	0x0000004c
        /*0a50*/ 	.word	0x00000140
        /*0a54*/ 	.short	0x010a
        /*0a56*/ 	.byte	0xff
	.zero		1


	//   ....[149]....
        /*0a58*/ 	.word	0x00008c40
        /*0a5c*/ 	.word	0x0000004c
        /*0a60*/ 	.word	0x00000140
        /*0a64*/ 	.short	0x010a
        /*0a66*/ 	.byte	0xff
	.zero		1


	//   ....[150]....
        /*0a68*/ 	.word	0x00008d60
        /*0a6c*/ 	.word	0x00000000
        /*0a70*/ 	.word	0x00000000
        /*0a74*/ 	.short	0x0101
        /*0a76*/ 	.byte	0xff
	.zero		1


	//   ....[151]....
        /*0a78*/ 	.word	0x00009110
        /*0a7c*/ 	.word	0x000000ff
        /*0a80*/ 	.word	0x00000000
        /*0a84*/ 	.short	0x0101
        /*0a86*/ 	.byte	0x05
	.zero		1


	//   ....[152]....
        /*0a88*/ 	.word	0x00009a50
        /*0a8c*/ 	.word	0x00000003
        /*0a90*/ 	.word	0x00000200
        /*0a94*/ 	.short	0x010a
        /*0a96*/ 	.byte	0xff
	.zero		1


	//   ....[153]....
        /*0a98*/ 	.word	0x00009ab0
        /*0a9c*/ 	.word	0x00000002
        /*0aa0*/ 	.word	0x000000a0
        /*0aa4*/ 	.short	0x010a
        /*0aa6*/ 	.byte	0xff
	.zero		1


	//   ....[154]....
        /*0aa8*/ 	.word	0x00009b10
        /*0aac*/ 	.word	0x00000002
        /*0ab0*/ 	.word	0x000000a0
        /*0ab4*/ 	.short	0x010a
        /*0ab6*/ 	.byte	0xff
	.zero		1


	//   ....[155]....
        /*0ab8*/ 	.word	0x00009b60
        /*0abc*/ 	.word	0x00000002
        /*0ac0*/ 	.word	0x00000190
        /*0ac4*/ 	.short	0x010a
        /*0ac6*/ 	.byte	0xff
	.zero		1


	//   ....[156]....
        /*0ac8*/ 	.word	0x00009bc0
        /*0acc*/ 	.word	0x00000000
        /*0ad0*/ 	.word	0x00000000
        /*0ad4*/ 	.short	0x010a
        /*0ad6*/ 	.byte	0xff
	.zero		1


	//   ....[157]....
        /*0ad8*/ 	.word	0x00009c20
        /*0adc*/ 	.word	0x00000000
        /*0ae0*/ 	.word	0x00000000
        /*0ae4*/ 	.short	0x010a
        /*0ae6*/ 	.byte	0xff
	.zero		1


	//   ....[158]....
        /*0ae8*/ 	.word	0x00009c80
        /*0aec*/ 	.word	0x00000000
        /*0af0*/ 	.word	0x00000000
        /*0af4*/ 	.short	0x010a
        /*0af6*/ 	.byte	0xff
	.zero		1


	//   ....[159]....
        /*0af8*/ 	.word	0x00009ce0
        /*0afc*/ 	.word	0x00000000
        /*0b00*/ 	.word	0x00000000
        /*0b04*/ 	.short	0x010a
        /*0b06*/ 	.byte	0xff
	.zero		1


	//   ....[160]....
        /*0b08*/ 	.word	0x00009d40
        /*0b0c*/ 	.word	0x00000000
        /*0b10*/ 	.word	0x00000000
        /*0b14*/ 	.short	0x010a
        /*0b16*/ 	.byte	0xff
	.zero		1


	//   ....[161]....
        /*0b18*/ 	.word	0x00009da0
        /*0b1c*/ 	.word	0x00000000
        /*0b20*/ 	.word	0x00000000
        /*0b24*/ 	.short	0x010a
        /*0b26*/ 	.byte	0xff
	.zero		1


	//   ....[162]....
        /*0b28*/ 	.word	0x00009e00
        /*0b2c*/ 	.word	0x00000000
        /*0b30*/ 	.word	0x00000000
        /*0b34*/ 	.short	0x010a
        /*0b36*/ 	.byte	0xff
	.zero		1


	//   ....[163]....
        /*0b38*/ 	.word	0x00009e60
        /*0b3c*/ 	.word	0x00000000
        /*0b40*/ 	.word	0x00000000
        /*0b44*/ 	.short	0x010a
        /*0b46*/ 	.byte	0xff
	.zero		1


	//   ....[164]....
        /*0b48*/ 	.word	0x00009ec0
        /*0b4c*/ 	.word	0x00000000
        /*0b50*/ 	.word	0x00000000
        /*0b54*/ 	.short	0x010a
        /*0b56*/ 	.byte	0xff
	.zero		1


	//   ....[165]....
        /*0b58*/ 	.word	0x00009f20
        /*0b5c*/ 	.word	0x00000000
        /*0b60*/ 	.word	0x00000000
        /*0b64*/ 	.short	0x010a
        /*0b66*/ 	.byte	0xff
	.zero		1


	//   ....[166]....
        /*0b68*/ 	.word	0x00009f80
        /*0b6c*/ 	.word	0x00000000
        /*0b70*/ 	.word	0x00000000
        /*0b74*/ 	.short	0x010a
        /*0b76*/ 	.byte	0xff
	.zero		1


	//   ....[167]....
        /*0b78*/ 	.word	0x00009fe0
        /*0b7c*/ 	.word	0x00000000
        /*0b80*/ 	.word	0x00000000
        /*0b84*/ 	.short	0x010a
        /*0b86*/ 	.byte	0xff
	.zero		1


	//   ....[168]....
        /*0b88*/ 	.word	0x0000a040
        /*0b8c*/ 	.word	0x00000000
        /*0b90*/ 	.word	0x00000000
        /*0b94*/ 	.short	0x010a
        /*0b96*/ 	.byte	0xff
	.zero		1


	//   ....[169]....
        /*0b98*/ 	.word	0x0000a0a0
        /*0b9c*/ 	.word	0x00000000
        /*0ba0*/ 	.word	0x00000000
        /*0ba4*/ 	.short	0x010a
        /*0ba6*/ 	.byte	0xff
	.zero		1


	//   ....[170]....
        /*0ba8*/ 	.word	0x0000a100
        /*0bac*/ 	.word	0x00000000
        /*0bb0*/ 	.word	0x00000000
        /*0bb4*/ 	.short	0x010a
        /*0bb6*/ 	.byte	0xff
	.zero		1


	//   ....[171]....
        /*0bb8*/ 	.word	0x0000a160
        /*0bbc*/ 	.word	0x00000000
        /*0bc0*/ 	.word	0x00000000
        /*0bc4*/ 	.short	0x010a
        /*0bc6*/ 	.byte	0xff
	.zero		1


	//   ....[172]....
        /*0bc8*/ 	.word	0x0000a1c0
        /*0bcc*/ 	.word	0x00000000
        /*0bd0*/ 	.word	0x00000000
        /*0bd4*/ 	.short	0x010a
        /*0bd6*/ 	.byte	0xff
	.zero		1


	//   ....[173]....
        /*0bd8*/ 	.word	0x0000a220
        /*0bdc*/ 	.word	0x00000000
        /*0be0*/ 	.word	0x00000000
        /*0be4*/ 	.short	0x010a
        /*0be6*/ 	.byte	0xff
	.zero		1


	//   ....[174]....
        /*0be8*/ 	.word	0x0000a280
        /*0bec*/ 	.word	0x00000000
        /*0bf0*/ 	.word	0x00000000
        /*0bf4*/ 	.short	0x010a
        /*0bf6*/ 	.byte	0xff
	.zero		1


	//   ....[175]....
        /*0bf8*/ 	.word	0x0000a2d0
        /*0bfc*/ 	.word	0x00000000
        /*0c00*/ 	.word	0x000001f0
        /*0c04*/ 	.short	0x010a
        /*0c06*/ 	.byte	0xff
	.zero		1


	//   ....[176]....
        /*0c08*/ 	.word	0x0000a330
        /*0c0c*/ 	.word	0x00000000
        /*0c10*/ 	.word	0x000001a0
        /*0c14*/ 	.short	0x010a
        /*0c16*/ 	.byte	0xff
	.zero		1


	//   ....[177]....
        /*0c18*/ 	.word	0x0000a380
        /*0c1c*/ 	.word	0x00000000
        /*0c20*/ 	.word	0x00000190
        /*0c24*/ 	.short	0x010a
        /*0c26*/ 	.byte	0xff
	.zero		1


	//   ....[178]....
        /*0c28*/ 	.word	0x0000a3e0
        /*0c2c*/ 	.word	0x00000000
        /*0c30*/ 	.word	0x000001a0
        /*0c34*/ 	.short	0x010a
        /*0c36*/ 	.byte	0xff
	.zero		1


	//   ....[179]....
        /*0c38*/ 	.word	0x0000a430
        /*0c3c*/ 	.word	0x00000000
        /*0c40*/ 	.word	0x00000190
        /*0c44*/ 	.short	0x010a
        /*0c46*/ 	.byte	0xff
	.zero		1


	//   ....[180]....
        /*0c48*/ 	.word	0x0000a490
        /*0c4c*/ 	.word	0x00000003
        /*0c50*/ 	.word	0x000001d0
        /*0c54*/ 	.short	0x010a
        /*0c56*/ 	.byte	0xff
	.zero		1


	//   ....[181]....
        /*0c58*/ 	.word	0x0000a4f0
        /*0c5c*/ 	.word	0x00000000
        /*0c60*/ 	.word	0x00000000
        /*0c64*/ 	.short	0x010a
        /*0c66*/ 	.byte	0xff
	.zero		1


	//   ....[182]....
        /*0c68*/ 	.word	0x0000a550
        /*0c6c*/ 	.word	0x00000000
        /*0c70*/ 	.word	0x00000000
        /*0c74*/ 	.short	0x010a
        /*0c76*/ 	.byte	0xff
	.zero		1


	//   ....[183]....
        /*0c78*/ 	.word	0x0000a5b0
        /*0c7c*/ 	.word	0x00000000
        /*0c80*/ 	.word	0x00000000
        /*0c84*/ 	.short	0x010a
        /*0c86*/ 	.byte	0xff
	.zero		1


	//   ....[184]....
        /*0c88*/ 	.word	0x0000a610
        /*0c8c*/ 	.word	0x00000000
        /*0c90*/ 	.word	0x00000000
        /*0c94*/ 	.short	0x010a
        /*0c96*/ 	.byte	0xff
	.zero		1


	//   ....[185]....
        /*0c98*/ 	.word	0x0000a670
        /*0c9c*/ 	.word	0x00000000
        /*0ca0*/ 	.word	0x00000000
        /*0ca4*/ 	.short	0x010a
        /*0ca6*/ 	.byte	0xff
	.zero		1


	//   ....[186]....
        /*0ca8*/ 	.word	0x0000a6c0
        /*0cac*/ 	.word	0x00000000
        /*0cb0*/ 	.word	0x00000190
        /*0cb4*/ 	.short	0x010a
        /*0cb6*/ 	.byte	0xff
	.zero		1


	//   ....[187]....
        /*0cb8*/ 	.word	0x0000a720
        /*0cbc*/ 	.word	0x00000000
        /*0cc0*/ 	.word	0x00000188
        /*0cc4*/ 	.short	0x010a
        /*0cc6*/ 	.byte	0xff
	.zero		1


	//   ....[188]....
        /*0cc8*/ 	.word	0x0000a780
        /*0ccc*/ 	.word	0x00000003
        /*0cd0*/ 	.word	0x00000160
        /*0cd4*/ 	.short	0x010a
        /*0cd6*/ 	.byte	0xff
	.zero		1


	//   ....[189]....
        /*0cd8*/ 	.word	0x0000a7e0
        /*0cdc*/ 	.word	0x00000003
        /*0ce0*/ 	.word	0x00000168
        /*0ce4*/ 	.short	0x010a
        /*0ce6*/ 	.byte	0xff
	.zero		1


	//   ....[190]....
        /*0ce8*/ 	.word	0x0000a840
        /*0cec*/ 	.word	0x00000003
        /*0cf0*/ 	.word	0x00000170
        /*0cf4*/ 	.short	0x010a
        /*0cf6*/ 	.byte	0xff
	.zero		1


	//   ....[191]....
        /*0cf8*/ 	.word	0x0000a8a0
        /*0cfc*/ 	.word	0x00000003
        /*0d00*/ 	.word	0x00000178
        /*0d04*/ 	.short	0x010a
        /*0d06*/ 	.byte	0xff
	.zero		1


	//   ....[192]....
        /*0d08*/ 	.word	0x0000a900
        /*0d0c*/ 	.word	0x00000000
        /*0d10*/ 	.word	0x00000160
        /*0d14*/ 	.short	0x010a
        /*0d16*/ 	.byte	0xff
	.zero		1


	//   ....[193]....
        /*0d18*/ 	.word	0x0000a960
        /*0d1c*/ 	.word	0x00000000
        /*0d20*/ 	.word	0x00000168
        /*0d24*/ 	.short	0x010a
        /*0d26*/ 	.byte	0xff
	.zero		1


	//   ....[194]....
        /*0d28*/ 	.word	0x0000a9c0
        /*0d2c*/ 	.word	0x00000000
        /*0d30*/ 	.word	0x00000170
        /*0d34*/ 	.short	0x010a
        /*0d36*/ 	.byte	0xff
	.zero		1


	//   ....[195]....
        /*0d38*/ 	.word	0x0000aa10
        /*0d3c*/ 	.word	0x00000000
        /*0d40*/ 	.word	0x00000190
        /*0d44*/ 	.short	0x010a
        /*0d46*/ 	.byte	0xff
	.zero		1


	//   ....[196]....
        /*0d48*/ 	.word	0x0000aa60
        /*0d4c*/ 	.word	0x00000000
        /*0d50*/ 	.word	0x00000140
        /*0d54*/ 	.short	0x010a
        /*0d56*/ 	.byte	0xff
	.zero		1


	//   ....[197]....
        /*0d58*/ 	.word	0x0000aab0
        /*0d5c*/ 	.word	0x0000006c
        /*0d60*/ 	.word	0x000001b0
        /*0d64*/ 	.short	0x010a
        /*0d66*/ 	.byte	0xff
	.zero		1


	//   ....[198]....
        /*0d68*/ 	.word	0x0000ab00
        /*0d6c*/ 	.word	0x00000037
        /*0d70*/ 	.word	0x00000140
        /*0d74*/ 	.short	0x010a
        /*0d76*/ 	.byte	0xff
	.zero		1


	//   ....[199]....
        /*0d78*/ 	.word	0x0000ab50
        /*0d7c*/ 	.word	0x00000049
        /*0d80*/ 	.word	0x00000140
        /*0d84*/ 	.short	0x010a
        /*0d86*/ 	.byte	0xff
	.zero		1


	//   ....[200]....
        /*0d88*/ 	.word	0x0000aba0
        /*0d8c*/ 	.word	0x0000004c
        /*0d90*/ 	.word	0x00000140
        /*0d94*/ 	.short	0x010a
        /*0d96*/ 	.byte	0xff
	.zero		1


	//----- nvinfo : EIATTR_NUM_MBARRIERS
	.align		4
.L_48:
        /*0d98*/ 	.byte	0x03, 0x38
        /*0d9a*/ 	.short	0x0042


	//----- nvinfo : EIATTR_EXIT_INSTR_OFFSETS
	.align		4
        /*0d9c*/ 	.byte	0x04, 0x1c
        /*0d9e*/ 	.short	(.L_50 - .L_49)


	//   ....[0]....
.L_49:
        /*0da0*/ 	.word	0x00003030


	//   ....[1]....
        /*0da4*/ 	.word	0x00003520


	//   ....[2]....
        /*0da8*/ 	.word	0x00003580


	//   ....[3]....
        /*0dac*/ 	.word	0x00004390


	//   ....[4]....
        /*0db0*/ 	.word	0x000053f0


	//   ....[5]....
        /*0db4*/ 	.word	0x00005430


	//   ....[6]....
        /*0db8*/ 	.word	0x00009a40


	//----- nvinfo : EIATTR_MAX_THREADS
	.align		4
.L_50:
        /*0dbc*/ 	.byte	0x04, 0x05
        /*0dbe*/ 	.short	(.L_52 - .L_51)
.L_51:
        /*0dc0*/ 	.word	0x00000100
        /*0dc4*/ 	.word	0x00000001
        /*0dc8*/ 	.word	0x00000001


	//----- nvinfo : EIATTR_CRS_STACK_SIZE
	.align		4
.L_52:
        /*0dcc*/ 	.byte	0x04, 0x1e
        /*0dce*/ 	.short	(.L_54 - .L_53)
.L_53:
        /*0dd0*/ 	.word	0x00000000


	//----- nvinfo : EIATTR_CBANK_PARAM_SIZE
	.align		4
.L_54:
        /*0dd4*/ 	.byte	0x03, 0x19
        /*0dd6*/ 	.short	0x0800


	//----- nvinfo : EIATTR_PARAM_CBANK
	.align		4
        /*0dd8*/ 	.byte	0x04, 0x0a
        /*0dda*/ 	.short	(.L_56 - .L_55)
	.align		4
.L_55:
        /*0ddc*/ 	.word	index@(.nv.constant0._ZN7cutlass13device_kernelINS_4gemm6kernel13GemmUniversalIN4cute5tupleIJiiiiEEENS1_10collective13CollectiveMmaINS1_35MainloopSm100TmaUmmaWarpSpecializedILi20ELi2ELi4ENS5_IJNS4_1CILi1EEESB_SB_EEEEENS5_IJNSA_ILi64EEENSA_ILi256EEENSA_ILi32EEEEEEaNS5_IJSB_llEEEaNS5_IJlSB_lEEENS4_8TiledMMAINS4_8MMA_AtomIJNS4_15SM100_MMA_S8_SSIaaiLi64ELi256ELNS4_4UMMA5MajorE1ELSO_0ELNSN_8SaturateE0EEEEEENS4_6LayoutISC_NS5_IJNSA_ILi0EEEST_ST_EEEEENS5_IJNS4_10UnderscoreESW_SW_EEEEENS4_13SM90_TMA_LOADENS4_14ComposedLayoutINS4_7SwizzleILi2ELi4ELi3EEENS4_18smem_ptr_flag_bitsILi8EEENSS_INS5_IJSE_NSA_ILi8EEEEEENS5_IJSB_SE_EEEEEEEvNS4_8identityESZ_NS10_INS11_ILi1ELi4ELi3EEES14_NSS_INS5_IJS15_SG_EEENS5_IJSG_SB_EEEEEEEvS1A_EENS_8epilogue10collective18CollectiveEpilogueINS1H_23Sm100TmaWarpSpecializedILi4ELi2ELi32ELb0ELb0EEEJSH_NS5_IJNSS_ISE_SB_EES1M_EEEaSJ_aSJ_NS1H_6fusion15FusionCallbacksIS1L_NS1O_17LinearCombinationIaiaiLNS_15FloatRoundStyleE2EEESH_S1N_JEEENS4_5SM1004TMEM4LOAD26SM100_TMEM_LOAD_16dp32b32xESZ_NS10_IS12_S14_NSS_INS5_IJS15_SE_EEENS5_IJSE_SB_EEEEEEENS4_39AutoVectorizingCopyWithAssumedAlignmentILi128EEENS4_14SM90_TMA_STOREES21_S23_S23_EEEvvEEEEvNT_6ParamsE)
        /*0de0*/ 	.short	0x0380
        /*0de2*/ 	.short	0x0800


	//----- nvinfo : EIATTR_SW_WAR
	.align		4
.L_56:
        /*0de4*/ 	.byte	0x04, 0x36
        /*0de6*/ 	.short	(.L_58 - .L_57)
.L_57:
        /*0de8*/ 	.word	0x00000008
.L_58:


//--------------------- .nv.callgraph             --------------------------
	.section	.nv.callgraph,"",@"SHT_CUDA_CALLGRAPH"
	.align	4
	.sectionentsize	8
	.align		4
        /*0000*/ 	.word	0x00000000
	.align		4
        /*0004*/ 	.word	0xffffffff
	.align		4
        /*0008*/ 	.word	index@(_ZN7cutlass13device_kernelINS_4gemm6kernel13GemmUniversalIN4cute5tupleIJiiiiEEENS1_10collective13CollectiveMmaINS1_35MainloopSm100TmaUmmaWarpSpecializedILi20ELi2ELi4ENS5_IJNS4_1CILi1EEESB_SB_EEEEENS5_IJNSA_ILi64EEENSA_ILi256EEENSA_ILi32EEEEEEaNS5_IJSB_llEEEaNS5_IJlSB_lEEENS4_8TiledMMAINS4_8MMA_AtomIJNS4_15SM100_MMA_S8_SSIaaiLi64ELi256ELNS4_4UMMA5MajorE1ELSO_0ELNSN_8SaturateE0EEEEEENS4_6LayoutISC_NS5_IJNSA_ILi0EEEST_ST_EEEEENS5_IJNS4_10UnderscoreESW_SW_EEEEENS4_13SM90_TMA_LOADENS4_14ComposedLayoutINS4_7SwizzleILi2ELi4ELi3EEENS4_18smem_ptr_flag_bitsILi8EEENSS_INS5_IJSE_NSA_ILi8EEEEEENS5_IJSB_SE_EEEEEEEvNS4_8identityESZ_NS10_INS11_ILi1ELi4ELi3EEES14_NSS_INS5_IJS15_SG_EEENS5_IJSG_SB_EEEEEEEvS1A_EENS_8epilogue10collective18CollectiveEpilogueINS1H_23Sm100TmaWarpSpecializedILi4ELi2ELi32ELb0ELb0EEEJSH_NS5_IJNSS_ISE_SB_EES1M_EEEaSJ_aSJ_NS1H_6fusion15FusionCallbacksIS1L_NS1O_17LinearCombinationIaiaiLNS_15FloatRoundStyleE2EEESH_S1N_JEEENS4_5SM1004TMEM4LOAD26SM100_TMEM_LOAD_16dp32b32xESZ_NS10_IS12_S14_NSS_INS5_IJS15_SE_EEENS5_IJSE_SB_EEEEEEENS4_39AutoVectorizingCopyWithAssumedAlignmentILi128EEENS4_14SM90_TMA_STOREES21_S23_S23_EEEvvEEEEvNT_6ParamsE)
	.align		4
        /*000c*/ 	.word	index@(__assertfail)
	.align		4
        /*0010*/ 	.word	0x00000000
	.align		4
        /*0014*/ 	.word	0xfffffffe
	.align		4
        /*0018*/ 	.word	0x00000000
	.align		4
        /*001c*/ 	.word	0xfffffffd
	.align		4
        /*0020*/ 	.word	0x00000000
	.align		4
        /*0024*/ 	.word	0xfffffffc


//--------------------- .nv.constant4             --------------------------
	.section	.nv.constant4,"a",@progbits
	.align	8
	.align		8
.nv.constant4:
        /*0000*/ 	.dword	__assertfail
	.align		8
        /*0008*/ 	.dword	__unnamed_1
	.align		8
        /*0010*/ 	.dword	__unnamed_2
	.align		8
        /*0018*/ 	.dword	__unnamed_3
	.align		8
        /*0020*/ 	.dword	_ZN40_INTERNAL_1ca74965_4_k_cu_54c00040_297954cuda3std3__45__cpo5beginE
	.align		8
        /*0028*/ 	.dword	_ZN40_INTERNAL_1ca74965_4_k_cu_54c00040_297954cuda3std3__45__cpo3endE
	.align		8
        /*0030*/ 	.dword	_ZN40_INTERNAL_1ca74965_4_k_cu_54c00040_297954cuda3std3__45__cpo6cbeginE
	.align		8
        /*0038*/ 	.dword	_ZN40_INTERNAL_1ca74965_4_k_cu_54c00040_297954cuda3std3__45__cpo4cendE
	.align		8
        /*0040*/ 	.dword	_ZN40_INTERNAL_1ca74965_4_k_cu_54c00040_297954cuda3std3__442_GLOBAL__N__1ca74965_4_k_cu_54c00040_297956ignoreE
	.align		8
        /*0048*/ 	.dword	_ZN40_INTERNAL_1ca74965_4_k_cu_54c00040_297954cuda3std3__419piecewise_constructE
	.align		8
        /*0050*/ 	.dword	_ZN40_INTERNAL_1ca74965_4_k_cu_54c00040_297954cuda3std3__48in_placeE
	.align		8
        /*0058*/ 	.dword	_ZN40_INTERNAL_1ca74965_4_k_cu_54c00040_297954cuda3std6ranges3__45__cpo4swapE
	.align		8
        /*0060*/ 	.dword	_ZN40_INTERNAL_1ca74965_4_k_cu_54c00040_297954cuda3std6ranges3__45__cpo9iter_moveE
	.align		8
        /*0068*/ 	.dword	_ZN40_INTERNAL_1ca74965_4_k_cu_54c00040_297954cute7productE
	.align		8
        /*0070*/ 	.dword	_ZN40_INTERNAL_1ca74965_4_k_cu_54c00040_297954cute1_E
	.align		8
        /*0078*/ 	.dword	$str$25
	.align		8
        /*0080*/ 	.dword	$str$26
	.align		8
        /*0088*/ 	.dword	$str$27
	.align		8
        /*0090*/ 	.dword	$str$28


//--------------------- .text._ZN7cutlass13device_kernelINS_4gemm6kernel13GemmUniversalIN4cute5tupleIJiiiiEEENS1_10collective13CollectiveMmaINS1_35MainloopSm100TmaUmmaWarpSpecializedILi20ELi2ELi4ENS5_IJNS4_1CILi1EEESB_SB_EEEEENS5_IJNSA_ILi64EEENSA_ILi256EEENSA_ILi32EEEEEEaNS5_IJSB_llEEEaNS5_IJlSB_lEEENS4_8TiledMMAINS4_8MMA_AtomIJNS4_15SM100_MMA_S8_SSIaaiLi64ELi256ELNS4_4UMMA5MajorE1ELSO_0ELNSN_8SaturateE0EEEEEENS4_6LayoutISC_NS5_IJNSA_ILi0EEEST_ST_EEEEENS5_IJNS4_10UnderscoreESW_SW_EEEEENS4_13SM90_TMA_LOADENS4_14ComposedLayoutINS4_7SwizzleILi2ELi4ELi3EEENS4_18smem_ptr_flag_bitsILi8EEENSS_INS5_IJSE_NSA_ILi8EEEEEENS5_IJSB_SE_EEEEEEEvNS4_8identityESZ_NS10_INS11_ILi1ELi4ELi3EEES14_NSS_INS5_IJS15_SG_EEENS5_IJSG_SB_EEEEEEEvS1A_EENS_8epilogue10collective18CollectiveEpilogueINS1H_23Sm100TmaWarpSpecializedILi4ELi2ELi32ELb0ELb0EEEJSH_NS5_IJNSS_ISE_SB_EES1M_EEEaSJ_aSJ_NS1H_6fusion15FusionCallbacksIS1L_NS1O_17LinearCombinationIaiaiLNS_15FloatRoundStyleE2EEESH_S1N_JEEENS4_5SM1004TMEM4LOAD26SM100_TMEM_LOAD_16dp32b32xESZ_NS10_IS12_S14_NSS_INS5_IJS15_SE_EEENS5_IJSE_SB_EEEEEEENS4_39AutoVectorizingCopyWithAssumedAlignmentILi128EEENS4_14SM90_TMA_STOREES21_S23_S23_EEEvvEEEEvNT_6ParamsE --------------------------
	.section	.text._ZN7cutlass13device_kernelINS_4gemm6kernel13GemmUniversalIN4cute5tupleIJiiiiEEENS1_10collective13CollectiveMmaINS1_35MainloopSm100TmaUmmaWarpSpecializedILi20ELi2ELi4ENS5_IJNS4_1CILi1EEESB_SB_EEEEENS5_IJNSA_ILi64EEENSA_ILi256EEENSA_ILi32EEEEEEaNS5_IJSB_llEEEaNS5_IJlSB_lEEENS4_8TiledMMAINS4_8MMA_AtomIJNS4_15SM100_MMA_S8_SSIaaiLi64ELi256ELNS4_4UMMA5MajorE1ELSO_0ELNSN_8SaturateE0EEEEEENS4_6LayoutISC_NS5_IJNSA_ILi0EEEST_ST_EEEEENS5_IJNS4_10UnderscoreESW_SW_EEEEENS4_13SM90_TMA_LOADENS4_14ComposedLayoutINS4_7SwizzleILi2ELi4ELi3EEENS4_18smem_ptr_flag_bitsILi8EEENSS_INS5_IJSE_NSA_ILi8EEEEEENS5_IJSB_SE_EEEEEEEvNS4_8identityESZ_NS10_INS11_ILi1ELi4ELi3EEES14_NSS_INS5_IJS15_SG_EEENS5_IJSG_SB_EEEEEEEvS1A_EENS_8epilogue10collective18CollectiveEpilogueINS1H_23Sm100TmaWarpSpecializedILi4ELi2ELi32ELb0ELb0EEEJSH_NS5_IJNSS_ISE_SB_EES1M_EEEaSJ_aSJ_NS1H_6fusion15FusionCallbacksIS1L_NS1O_17LinearCombinationIaiaiLNS_15FloatRoundStyleE2EEESH_S1N_JEEENS4_5SM1004TMEM4LOAD26SM100_TMEM_LOAD_16dp32b32xESZ_NS10_IS12_S14_NSS_INS5_IJS15_SE_EEENS5_IJSE_SB_EEEEEEENS4_39AutoVectorizingCopyWithAssumedAlignmentILi128EEENS4_14SM90_TMA_STOREES21_S23_S23_EEEvvEEEEvNT_6ParamsE,"ax",@progbits
	.align	128
.text._ZN7cutlass13device_kernelINS_4gemm6kernel13GemmUniversalIN4cute5tupleIJiiiiEEENS1_10collective13CollectiveMmaINS1_35MainloopSm100TmaUmmaWarpSpecializedILi20ELi2ELi4ENS5_IJNS4_1CILi1EEESB_SB_EEEEENS5_IJNSA_ILi64EEENSA_ILi256EEENSA_ILi32EEEEEEaNS5_IJSB_llEEEaNS5_IJlSB_lEEENS4_8TiledMMAINS4_8MMA_AtomIJNS4_15SM100_MMA_S8_SSIaaiLi64ELi256ELNS4_4UMMA5MajorE1ELSO_0ELNSN_8SaturateE0EEEEEENS4_6LayoutISC_NS5_IJNSA_ILi0EEEST_ST_EEEEENS5_IJNS4_10UnderscoreESW_SW_EEEEENS4_13SM90_TMA_LOADENS4_14ComposedLayoutINS4_7SwizzleILi2ELi4ELi3EEENS4_18smem_ptr_flag_bitsILi8EEENSS_INS5_IJSE_NSA_ILi8EEEEEENS5_IJSB_SE_EEEEEEEvNS4_8identityESZ_NS10_INS11_ILi1ELi4ELi3EEES14_NSS_INS5_IJS15_SG_EEENS5_IJSG_SB_EEEEEEEvS1A_EENS_8epilogue10collective18CollectiveEpilogueINS1H_23Sm100TmaWarpSpecializedILi4ELi2ELi32ELb0ELb0EEEJSH_NS5_IJNSS_ISE_SB_EES1M_EEEaSJ_aSJ_NS1H_6fusion15FusionCallbacksIS1L_NS1O_17LinearCombinationIaiaiLNS_15FloatRoundStyleE2EEESH_S1N_JEEENS4_5SM1004TMEM4LOAD26SM100_TMEM_LOAD_16dp32b32xESZ_NS10_IS12_S14_NSS_INS5_IJS15_SE_EEENS5_IJSE_SB_EEEEEEENS4_39AutoVectorizingCopyWithAssumedAlignmentILi128EEENS4_14SM90_TMA_STOREES21_S23_S23_EEEvvEEEEvNT_6ParamsE:
        .type           _ZN7cutlass13device_kernelINS_4gemm6kernel13GemmUniversalIN4cute5tupleIJiiiiEEENS1_10collective13CollectiveMmaINS1_35MainloopSm100TmaUmmaWarpSpecializedILi20ELi2ELi4ENS5_IJNS4_1CILi1EEESB_SB_EEEEENS5_IJNSA_ILi64EEENSA_ILi256EEENSA_ILi32EEEEEEaNS5_IJSB_llEEEaNS5_IJlSB_lEEENS4_8TiledMMAINS4_8MMA_AtomIJNS4_15SM100_MMA_S8_SSIaaiLi64ELi256ELNS4_4UMMA5MajorE1ELSO_0ELNSN_8SaturateE0EEEEEENS4_6LayoutISC_NS5_IJNSA_ILi0EEEST_ST_EEEEENS5_IJNS4_10UnderscoreESW_SW_EEEEENS4_13SM90_TMA_LOADENS4_14ComposedLayoutINS4_7SwizzleILi2ELi4ELi3EEENS4_18smem_ptr_flag_bitsILi8EEENSS_INS5_IJSE_NSA_ILi8EEEEEENS5_IJSB_SE_EEEEEEEvNS4_8identityESZ_NS10_INS11_ILi1ELi4ELi3EEES14_NSS_INS5_IJS15_SG_EEENS5_IJSG_SB_EEEEEEEvS1A_EENS_8epilogue10collective18CollectiveEpilogueINS1H_23Sm100TmaWarpSpecializedILi4ELi2ELi32ELb0ELb0EEEJSH_NS5_IJNSS_ISE_SB_EES1M_EEEaSJ_aSJ_NS1H_6fusion15FusionCallbacksIS1L_NS1O_17LinearCombinationIaiaiLNS_15FloatRoundStyleE2EEESH_S1N_JEEENS4_5SM1004TMEM4LOAD26SM100_TMEM_LOAD_16dp32b32xESZ_NS10_IS12_S14_NSS_INS5_IJS15_SE_EEENS5_IJSE_SB_EEEEEEENS4_39AutoVectorizingCopyWithAssumedAlignmentILi128EEENS4_14SM90_TMA_STOREES21_S23_S23_EEEvvEEEEvNT_6ParamsE,@function
        .size           _ZN7cutlass13device_kernelINS_4gemm6kernel13GemmUniversalIN4cute5tupleIJiiiiEEENS1_10collective13CollectiveMmaINS1_35MainloopSm100TmaUmmaWarpSpecializedILi20ELi2ELi4ENS5_IJNS4_1CILi1EEESB_SB_EEEEENS5_IJNSA_ILi64EEENSA_ILi256EEENSA_ILi32EEEEEEaNS5_IJSB_llEEEaNS5_IJlSB_lEEENS4_8TiledMMAINS4_8MMA_AtomIJNS4_15SM100_MMA_S8_SSIaaiLi64ELi256ELNS4_4UMMA5MajorE1ELSO_0ELNSN_8SaturateE0EEEEEENS4_6LayoutISC_NS5_IJNSA_ILi0EEEST_ST_EEEEENS5_IJNS4_10UnderscoreESW_SW_EEEEENS4_13SM90_TMA_LOADENS4_14ComposedLayoutINS4_7SwizzleILi2ELi4ELi3EEENS4_18smem_ptr_flag_bitsILi8EEENSS_INS5_IJSE_NSA_ILi8EEEEEENS5_IJSB_SE_EEEEEEEvNS4_8identityESZ_NS10_INS11_ILi1ELi4ELi3EEES14_NSS_INS5_IJS15_SG_EEENS5_IJSG_SB_EEEEEEEvS1A_EENS_8epilogue10collective18CollectiveEpilogueINS1H_23Sm100TmaWarpSpecializedILi4ELi2ELi32ELb0ELb0EEEJSH_NS5_IJNSS_ISE_SB_EES1M_EEEaSJ_aSJ_NS1H_6fusion15FusionCallbacksIS1L_NS1O_17LinearCombinationIaiaiLNS_15FloatRoundStyleE2EEESH_S1N_JEEENS4_5SM1004TMEM4LOAD26SM100_TMEM_LOAD_16dp32b32xESZ_NS10_IS12_S14_NSS_INS5_IJS15_SE_EEENS5_IJSE_SB_EEEEEEENS4_39AutoVectorizingCopyWithAssumedAlignmentILi128EEENS4_14SM90_TMA_STOREES21_S23_S23_EEEvvEEEEvNT_6ParamsE,(.L_x_219 - _ZN7cutlass13device_kernelINS_4gemm6kernel13GemmUniversalIN4cute5tupleIJiiiiEEENS1_10collective13CollectiveMmaINS1_35MainloopSm100TmaUmmaWarpSpecializedILi20ELi2ELi4ENS5_IJNS4_1CILi1EEESB_SB_EEEEENS5_IJNSA_ILi64EEENSA_ILi256EEENSA_ILi32EEEEEEaNS5_IJSB_llEEEaNS5_IJlSB_lEEENS4_8TiledMMAINS4_8MMA_AtomIJNS4_15SM100_MMA_S8_SSIaaiLi64ELi256ELNS4_4UMMA5MajorE1ELSO_0ELNSN_8SaturateE0EEEEEENS4_6LayoutISC_NS5_IJNSA_ILi0EEEST_ST_EEEEENS5_IJNS4_10UnderscoreESW_SW_EEEEENS4_13SM90_TMA_LOADENS4_14ComposedLayoutINS4_7SwizzleILi2ELi4ELi3EEENS4_18smem_ptr_flag_bitsILi8EEENSS_INS5_IJSE_NSA_ILi8EEEEEENS5_IJSB_SE_EEEEEEEvNS4_8identityESZ_NS10_INS11_ILi1ELi4ELi3EEES14_NSS_INS5_IJS15_SG_EEENS5_IJSG_SB_EEEEEEEvS1A_EENS_8epilogue10collective18CollectiveEpilogueINS1H_23Sm100TmaWarpSpecializedILi4ELi2ELi32ELb0ELb0EEEJSH_NS5_IJNSS_ISE_SB_EES1M_EEEaSJ_aSJ_NS1H_6fusion15FusionCallbacksIS1L_NS1O_17LinearCombinationIaiaiLNS_15FloatRoundStyleE2EEESH_S1N_JEEENS4_5SM1004TMEM4LOAD26SM100_TMEM_LOAD_16dp32b32xESZ_NS10_IS12_S14_NSS_INS5_IJS15_SE_EEENS5_IJSE_SB_EEEEEEENS4_39AutoVectorizingCopyWithAssumedAlignmentILi128EEENS4_14SM90_TMA_STOREES21_S23_S23_EEEvvEEEEvNT_6ParamsE)
        .other          _ZN7cutlass13device_kernelINS_4gemm6kernel13GemmUniversalIN4cute5tupleIJiiiiEEENS1_10collective13CollectiveMmaINS1_35MainloopSm100TmaUmmaWarpSpecializedILi20ELi2ELi4ENS5_IJNS4_1CILi1EEESB_SB_EEEEENS5_IJNSA_ILi64EEENSA_ILi256EEENSA_ILi32EEEEEEaNS5_IJSB_llEEEaNS5_IJlSB_lEEENS4_8TiledMMAINS4_8MMA_AtomIJNS4_15SM100_MMA_S8_SSIaaiLi64ELi256ELNS4_4UMMA5MajorE1ELSO_0ELNSN_8SaturateE0EEEEEENS4_6LayoutISC_NS5_IJNSA_ILi0EEEST_ST_EEEEENS5_IJNS4_10UnderscoreESW_SW_EEEEENS4_13SM90_TMA_LOADENS4_14ComposedLayoutINS4_7SwizzleILi2ELi4ELi3EEENS4_18smem_ptr_flag_bitsILi8EEENSS_INS5_IJSE_NSA_ILi8EEEEEENS5_IJSB_SE_EEEEEEEvNS4_8identityESZ_NS10_INS11_ILi1ELi4ELi3EEES14_NSS_INS5_IJS15_SG_EEENS5_IJSG_SB_EEEEEEEvS1A_EENS_8epilogue10collective18CollectiveEpilogueINS1H_23Sm100TmaWarpSpecializedILi4ELi2ELi32ELb0ELb0EEEJSH_NS5_IJNSS_ISE_SB_EES1M_EEEaSJ_aSJ_NS1H_6fusion15FusionCallbacksIS1L_NS1O_17LinearCombinationIaiaiLNS_15FloatRoundStyleE2EEESH_S1N_JEEENS4_5SM1004TMEM4LOAD26SM100_TMEM_LOAD_16dp32b32xESZ_NS10_IS12_S14_NSS_INS5_IJS15_SE_EEENS5_IJSE_SB_EEEEEEENS4_39AutoVectorizingCopyWithAssumedAlignmentILi128EEENS4_14SM90_TMA_STOREES21_S23_S23_EEEvvEEEEvNT_6ParamsE,@"STO_CUDA_ENTRY STV_DEFAULT"
_ZN7cutlass13device_kernelINS_4gemm6kernel13GemmUniversalIN4cute5tupleIJiiiiEEENS1_10collective13CollectiveMmaINS1_35MainloopSm100TmaUmmaWarpSpecializedILi20ELi2ELi4ENS5_IJNS4_1CILi1EEESB_SB_EEEEENS5_IJNSA_ILi64EEENSA_ILi256EEENSA_ILi32EEEEEEaNS5_IJSB_llEEEaNS5_IJlSB_lEEENS4_8TiledMMAINS4_8MMA_AtomIJNS4_15SM100_MMA_S8_SSIaaiLi64ELi256ELNS4_4UMMA5MajorE1ELSO_0ELNSN_8SaturateE0EEEEEENS4_6LayoutISC_NS5_IJNSA_ILi0EEEST_ST_EEEEENS5_IJNS4_10UnderscoreESW_SW_EEEEENS4_13SM90_TMA_LOADENS4_14ComposedLayoutINS4_7SwizzleILi2ELi4ELi3EEENS4_18smem_ptr_flag_bitsILi8EEENSS_INS5_IJSE_NSA_ILi8EEEEEENS5_IJSB_SE_EEEEEEEvNS4_8identityESZ_NS10_INS11_ILi1ELi4ELi3EEES14_NSS_INS5_IJS15_SG_EEENS5_IJSG_SB_EEEEEEEvS1A_EENS_8epilogue10collective18CollectiveEpilogueINS1H_23Sm100TmaWarpSpecializedILi4ELi2ELi32ELb0ELb0EEEJSH_NS5_IJNSS_ISE_SB_EES1M_EEEaSJ_aSJ_NS1H_6fusion15FusionCallbacksIS1L_NS1O_17LinearCombinationIaiaiLNS_15FloatRoundStyleE2EEESH_S1N_JEEENS4_5SM1004TMEM4LOAD26SM100_TMEM_LOAD_16dp32b32xESZ_NS10_IS12_S14_NSS_INS5_IJS15_SE_EEENS5_IJSE_SB_EEEEEEENS4_39AutoVectorizingCopyWithAssumedAlignmentILi128EEENS4_14SM90_TMA_STOREES21_S23_S23_EEEvvEEEEvNT_6ParamsE:
[----:B------:R-:W1:Y:S01]  /*0000*/  LDC R1, c[0x0][0x37c] ;  /* 0x0000df00ff017b82 */ /* 0x000e620000000800 */
[----:B------:R-:W2:Y:S01]  /*0010*/  S2R R103, SR_TID.X ;  /* 0x0000000000677919 */ /* 0x000ea20000002100 */
[----:B------:R-:W3:Y:S01]  /*0020*/  LDCU.64 UR4, c[0x0][0x890] ;  /* 0x00011200ff0477ac */ /* 0x000ee20008000a00 */
[----:B------:R-:W-:Y:S02]  /*0030*/  PRMT R91, RZ, 0x7610, R91 ;  /* 0x00007610ff5b7816 */ /* 0x000fe4000000005b */
[----:B------:R-:W-:Y:S01]  /*0040*/  ELECT P5, URZ, PT ;  /* 0x0000000000ff782f */ /* 0x000fe200038a0000 */
[----:B------:R-:W4:Y:S01]  /*0050*/  LDCU.64 UR46, c[0x0][0x358] ;  /* 0x00006b00ff2e77ac */ /* 0x000f220008000a00 */
[----:B---3--:R-:W-:-:S04]  /*0060*/  UISETP.NE.U32.AND UP0, UPT, UR4, URZ, UPT ;  /* 0x000000ff0400728c */ /* 0x008fc8000bf05070 */
[----:B------:R-:W-:Y:S01]  /*0070*/  UISETP.NE.AND.EX UP0, UPT, UR5, URZ, UPT, UP0 ;  /* 0x000000ff0500728c */ /* 0x000fe2000bf05300 */
[----:B--2---:R-:W-:-:S05]  /*0080*/  SHF.R.U32.HI R96, RZ, 0x5, R103 ;  /* 0x00000005ff607819 */ /* 0x004fca0000011667 */
[----:B------:R-:W2:Y:S02]  /*0090*/  SHFL.IDX PT, R0, R96, RZ, 0x1f ;  /* 0x00001fff60007589 */ /* 0x000ea400000e0000 */
[----:B--2---:R-:W-:Y:S01]  /*00a0*/  R2UR UR8, R0 ;  /* 0x00000000000872ca */ /* 0x004fe200000e0000 */
[----:B-1--4-:R-:W-:-:S14]  /*00b0*/  BRA.U UP0, `(.L_x_0) ;  /* 0x00000001002c7547 */ /* 0x012fdc000b800000 */
[----:B------:R-:W1:Y:S02]  /*00c0*/  LDCU.64 UR6, c[0x0][0x888] ;  /* 0x00011100ff0677ac */ /* 0x000e640008000a00 */
[----:B-1----:R-:W-:-:S04]  /*00d0*/  UISETP.NE.U32.AND UP0, UPT, UR6, URZ, UPT ;  /* 0x000000ff0600728c */ /* 0x002fc8000bf05070 */
[----:B------:R-:W-:-:S09]  /*00e0*/  UISETP.NE.AND.EX UP0, UPT, UR7, URZ, UPT, UP0 ;  /* 0x000000ff0700728c */ /* 0x000fd2000bf05300 */
[----:B------:R-:W-:Y:S05]  /*00f0*/  BRA.U !UP0, `(.L_x_1) ;  /* 0x0000000108107547 */ /* 0x000fea000b800000 */
[----:B------:R-:W1:Y:S02]  /*0100*/  LDC.64 R50, c[0x0][0x888] ;  /* 0x00022200ff327b82 */ /* 0x000e640000000a00 */
[----:B-1----:R1:W5:Y:S01]  /*0110*/  LDG.E R50, desc[UR46][R50.64] ;  /* 0x0000002e32327981 */ /* 0x002362000c1e1900 */
[----:B------:R-:W-:Y:S01]  /*0120*/  HFMA2 R91, -RZ, RZ, 0, 5.9604644775390625e-08 ;  /* 0x00000001ff5b7431 */ /* 0x000fe200000001ff */
[----:B------:R-:W-:Y:S05]  /*0130*/  BRA `(.L_x_0) ;  /* 0x00000000000c7947 */ /* 0x000fea0003800000 */
.L_x_1:
[----:B------:R-:W1:Y:S01]  /*0140*/  LDCU UR6, c[0x0][0x880] ;  /* 0x00011000ff0677ac */ /* 0x000e620008000800 */
[----:B------:R-:W-:Y:S01]  /*0150*/  HFMA2 R91, -RZ, RZ, 0, 5.9604644775390625e-08 ;  /* 0x00000001ff5b7431 */ /* 0x000fe200000001ff */
[----:B-1----:R-:W-:-:S07]  /*0160*/  MOV R50, UR6 ;  /* 0x0000000600327c02 */ /* 0x002fce0008000f00 */
.L_x_0:
[----:B------:R-:W2:Y:S02]  /*0170*/  LDCU.64 UR6, c[0x0][0x8b0] ;  /* 0x00011600ff0677ac */ /* 0x000ea40008000a00 */
[----:B--2---:R-:W-:-:S04]  /*0180*/  UISETP.NE.U32.AND UP0, UPT, UR6, URZ, UPT ;  /* 0x000000ff0600728c */ /* 0x004fc8000bf05070 */
[----:B------:R-:W-:-:S09]  /*0190*/  UISETP.NE.AND.EX UP0, UPT, UR7, URZ, UPT, UP0 ;  /* 0x000000ff0700728c */ /* 0x000fd2000bf05300 */
[----:B------:R-:W-:Y:S05]  /*01a0*/  BRA.U UP0, `(.L_x_2) ;  /* 0x0000000100247547 */ /* 0x000fea000b800000 */
[----:B------:R-:W2:Y:S02]  /*01b0*/  LDCU.64 UR6, c[0x0][0x8a8] ;  /* 0x00011500ff0677ac */ /* 0x000ea40008000a00 */
[----:B--2---:R-:W-:-:S04]  /*01c0*/  UISETP.NE.U32.AND UP0, UPT, UR6, URZ, UPT ;  /* 0x000000ff0600728c */ /* 0x004fc8000bf05070 */
[----:B------:R-:W-:-:S09]  /*01d0*/  UISETP.NE.AND.EX UP0, UPT, UR7, URZ, UPT, UP0 ;  /* 0x000000ff0700728c */ /* 0x000fd2000bf05300 */
[----:B------:R-:W-:Y:S05]  /*01e0*/  BRA.U !UP0, `(.L_x_3) ;  /* 0x00000001080c7547 */ /* 0x000fea000b800000 */
[----:B------:R-:W2:Y:S02]  /*01f0*/  LDC.64 R2, c[0x0][0x8a8] ;  /* 0x00022a00ff027b82 */ /* 0x000ea40000000a00 */
[----:B--2---:R2:W5:Y:S01]  /*0200*/  LDG.E R47, desc[UR46][R2.64] ;  /* 0x0000002e022f7981 */ /* 0x004562000c1e1900 */
[----:B------:R-:W-:Y:S05]  /*0210*/  BRA `(.L_x_2) ;  /* 0x0000000000087947 */ /* 0x000fea0003800000 */
.L_x_3:
[----:B------:R-:W2:Y:S02]  /*0220*/  LDCU UR6, c[0x0][0x8a0] ;  /* 0x00011400ff0677ac */ /* 0x000ea40008000800 */
[----:B--2---:R-:W-:Y:S02]  /*0230*/  MOV R47, UR6 ;  /* 0x00000006002f7c02 */ /* 0x004fe40008000f00 */
.L_x_2:
[----:B------:R-:W-:Y:S01]  /*0240*/  IMAD.U32 R0, RZ, RZ, UR8 ;  /* 0x00000008ff007e24 */ /* 0x000fe2000f8e00ff */
[----:B------:R-:W-:Y:S04]  /*0250*/  BSSY.RECONVERGENT B0, `(.L_x_4) ;  /* 0x000000c000007945 */ /* 0x000fe80003800200 */
[C---:B------:R-:W-:Y:S02]  /*0260*/  ISETP.NE.OR P1, PT, R0.reuse, 0x1, !P5 ;  /* 0x000000010000780c */ /* 0x040fe40006f25670 */
[----:B------:R-:W-:-:S11]  /*0270*/  ISETP.NE.OR P0, PT, R0, 0x3, !P5 ;  /* 0x000000030000780c */ /* 0x000fd60006f05670 */
[----:B------:R-:W-:Y:S05]  /*0280*/  @P1 BRA `(.L_x_5) ;  /* 0x0000000000201947 */ /* 0x000fea0003800000 */
[----:B------:R-:W3:Y:S02]  /*0290*/  LDCU.64 UR6, c[0x0][0x348] ;  /* 0x00006900ff0677ac */ /* 0x000ee40008000a00 */
[----:B---3--:R-:W-:Y:S02]  /*02a0*/  UIADD3 UR10, UP1, UPT, UR6, 0x80, URZ ;  /* 0x00000080060a7890 */ /* 0x008fe4000ff3e0ff */
[----:B------:R-:W-:Y:S02]  /*02b0*/  UIADD3 UR6, UP0, UPT, UR6, 0x180, URZ ;  /* 0x0000018006067890 */ /* 0x000fe4000ff1e0ff */
[----:B------:R-:W-:Y:S02]  /*02c0*/  UIADD3.X UR11, UPT, UPT, URZ, UR7, URZ, UP1, !UPT ;  /* 0x00000007ff0b7290 */ /* 0x000fe40008ffe4ff */
[----:B------:R-:W-:-:S07]  /*02d0*/  UIADD3.X UR7, UPT, UPT, URZ, UR7, URZ, UP0, !UPT ;  /* 0x00000007ff077290 */ /* 0x000fce00087fe4ff */
[----:B------:R3:W-:Y:S02]  /*02e0*/  UTMACCTL.PF [UR10] ;  /* 0x000000000a0079b9 */ /* 0x0007e40008040000 */
[----:B------:R3:W-:Y:S02]  /*02f0*/  UTMACCTL.PF [UR6] ;  /* 0x00000000060079b9 */ /* 0x0007e40008040000 */
[----:B---3--:R-:W-:Y:S01]  /*0300*/  NOP ;  /* 0x0000000000007918 */ /* 0x008fe20000000000 */
.L_x_5:
[----:B------:R-:W-:Y:S05]  /*0310*/  BSYNC.RECONVERGENT B0 ;  /* 0x0000000000007941 */ /* 0x000fea0003800200 */
.L_x_4:
[----:B------:R-:W-:Y:S04]  /*0320*/  BSSY.RECONVERGENT B0, `(.L_x_6) ;  /* 0x000000a000007945 */ /* 0x000fe80003800200 */
        /* <DEDUP_REMOVED lines=9> */
.L_x_7:
[----:B------:R-:W-:Y:S05]  /*03c0*/  BSYNC.RECONVERGENT B0 ;  /* 0x0000000000007941 */ /* 0x000fea0003800200 */
.L_x_6:
[----:B------:R-:W3:Y:S01]  /*03d0*/  LDCU.64 UR6, c[0x0][0x888] ;  /* 0x00011100ff0677ac */ /* 0x000ee20008000a00 */
[----:B------:R-:W-:Y:S02]  /*03e0*/  UISETP.EQ.U32.AND UP1, UPT, UR4, URZ, UPT ;  /* 0x000000ff0400728c */ /* 0x000fe4000bf22070 */
[----:B------:R-:W-:Y:S02]  /*03f0*/  UPLOP3.LUT UP2, UPT, UPT, UPT, UPT, 0x80, 0x8 ;  /* 0x000000000008789c */ /* 0x000fe40003f4f070 */
[----:B---3--:R-:W-:-:S04]  /*0400*/  UISETP.NE.U32.AND UP0, UPT, UR6, URZ, UPT ;  /* 0x000000ff0600728c */ /* 0x008fc8000bf05070 */
[----:B------:R-:W-:-:S04]  /*0410*/  UISETP.NE.AND.EX UP0, UPT, UR7, URZ, UPT, UP0 ;  /* 0x000000ff0700728c */ /* 0x000fc8000bf05300 */
[----:B------:R-:W-:-:S04]  /*0420*/  UISETP.EQ.OR.EX UP3, UPT, UR5, URZ, !UP0, UP1 ;  /* 0x000000ff0500728c */ /* 0x000fc8000c762710 */
[----:B------:R-:W-:-:S05]  /*0430*/  UP2UR UR50, UPR, URZ, 0x8 ;  /* 0x00000008ff327883 */ /* 0x000fca0008000000 */
[----:B------:R-:W-:Y:S07]  /*0440*/  BRA.U !UP3, `(.L_x_8) ;  /* 0x000000010b207547 */ /* 0x000fee000b800000 */
[----:B-----5:R-:W-:Y:S01]  /*0450*/  R2UR UR6, R50 ;  /* 0x00000000320672ca */ /* 0x020fe200000e0000 */
[----:B------:R-:W-:Y:S02]  /*0460*/  UISETP.NE.U32.AND UP2, UPT, UR4, URZ, UPT ;  /* 0x000000ff0400728c */ /* 0x000fe4000bf45070 */
[----:B------:R-:W-:Y:S02]  /*0470*/  USEL UR4, URZ, 0xffffffff, UP0 ;  /* 0xffffffffff047887 */ /* 0x000fe40008000000 */
[----:B------:R-:W-:-:S08]  /*0480*/  UISETP.NE.AND.EX UP2, UPT, UR5, URZ, UPT, UP2 ;  /* 0x000000ff0500728c */ /* 0x000fd0000bf45320 */
[----:B------:R-:W-:-:S04]  /*0490*/  UISETP.NE.AND UP1, UPT, UR6, URZ, UPT ;  /* 0x000000ff0600728c */ /* 0x000fc8000bf25270 */
[----:B------:R-:W-:-:S04]  /*04a0*/  @!UP2 USEL UR4, URZ, 0xffffffff, UP1 ;  /* 0xffffffffff04a887 */ /* 0x000fc80008800000 */
[----:B------:R-:W-:-:S04]  /*04b0*/  ULOP3.LUT UR4, UR4, 0x1, URZ, 0xc0, !UPT ;  /* 0x0000000104047892 */ /* 0x000fc8000f8ec0ff */
[----:B------:R-:W-:-:S11]  /*04c0*/  UISETP.NE.U32.AND UP2, UPT, UR4, 0x1, UPT ;  /* 0x000000010400788c */ /* 0x000fd6000bf45070 */
.L_x_8:
[----:B--2---:R-:W2:Y:S01]  /*04d0*/  SHFL.IDX PT, R2, R96, RZ, 0x1f ;  /* 0x00001fff60027589 */ /* 0x004ea200000e0000 */
[----:B------:R-:W-:-:S04]  /*04e0*/  UISETP.NE.AND UP1, UPT, UR8, 0x2, UPT ;  /* 0x000000020800788c */ /* 0x000fc8000bf25270 */
[----:B------:R-:W-:Y:S01]  /*04f0*/  USEL UR6, URZ, 0x1, UP1 ;  /* 0x00000001ff067887 */ /* 0x000fe20008800000 */
[----:B--2---:R-:W-:-:S13]  /*0500*/  ISETP.NE.AND P0, PT, R2, RZ, PT ;  /* 0x000000ff0200720c */ /* 0x004fda0003f05270 */
[----:B------:R-:W-:Y:S05]  /*0510*/  @P0 BRA `(.L_x_9) ;  /* 0x0000000000d40947 */ /* 0x000fea0003800000 */
[----:B------:R-:W-:Y:S01]  /*0520*/  ELECT P0, URZ, PT ;  /* 0x0000000000ff782f */ /* 0x000fe20003800000 */
[----:B------:R-:W-:-:S12]  /*0530*/  BSSY.RECONVERGENT B0, `(.L_x_9) ;  /* 0x0000033000007945 */ /* 0x000fd80003800200 */
[----:B------:R-:W-:Y:S05]  /*0540*/  @!P0 BRA `(.L_x_10) ;  /* 0x0000000000c48947 */ /* 0x000fea0003800000 */
[----:B------:R-:W2:Y:S01]  /*0550*/  S2UR UR5, SR_CgaCtaId ;  /* 0x00000000000579c3 */ /* 0x000ea20000008800 */
[----:B------:R-:W-:Y:S01]  /*0560*/  UMOV UR7, 0x400 ;  /* 0x0000040000077882 */ /* 0x000fe20000000000 */
[----:B------:R-:W-:Y:S02]  /*0570*/  UMOV UR4, 0x1 ;  /* 0x0000000100047882 */ /* 0x000fe40000000000 */
[----:B------:R-:W-:-:S04]  /*0580*/  UIADD3 UR10, UPT, UPT, -UR4, 0x100000, URZ ;  /* 0x00100000040a7890 */ /* 0x000fc8000fffe1ff */
[----:B------:R-:W-:Y:S02]  /*0590*/  USHF.L.U32 UR11, UR10, 0xb, URZ ;  /* 0x0000000b0a0b7899 */ /* 0x000fe400080006ff */
[----:B------:R-:W-:Y:S02]  /*05a0*/  USHF.L.U32 UR10, UR10, 0x1, URZ ;  /* 0x000000010a0a7899 */ /* 0x000fe400080006ff */
[----:B--2---:R-:W-:Y:S01]  /*05b0*/  ULEA UR5, UR5, UR7, 0x18 ;  /* 0x0000000705057291 */ /* 0x004fe2000f8ec0ff */
[----:B------:R-:W2:Y:S11]  /*05c0*/  FENCE.VIEW.ASYNC.S ;  /* 0x00000000000073c6 */ /* 0x000eb60000000000 */
[----:B--2---:R2:W3:Y:S01]  /*05d0*/  SYNCS.EXCH.64 URZ, [UR5], UR10 ;  /* 0x0000000a05ff75b2 */ /* 0x0044e20008000100 */
[----:B------:R2:W4:Y:S01]  /*05e0*/  SYNCS.EXCH.64 URZ, [UR5+0xa0], UR10 ;  /* 0x0000a00a05ff75b2 */ /* 0x0005220008000100 */
[----:B------:R2:W1:Y:S01]  /*05f0*/  SYNCS.EXCH.64 URZ, [UR5+0x8], UR10 ;  /* 0x0000080a05ff75b2 */ /* 0x0004620008000100 */
        /* <DEDUP_REMOVED lines=36> */
[----:B------:R2:W1:Y:S02]  /*0840*/  SYNCS.EXCH.64 URZ, [UR5+0x138], UR10 ;  /* 0x0001380a05ff75b2 */ /* 0x0004640008000100 */
[----:B--234-:R-:W-:Y:S01]  /*0850*/  NOP ;  /* 0x0000000000007918 */ /* 0x01cfe20000000000 */
.L_x_10:
[----:B------:R-:W-:Y:S05]  /*0860*/  BSYNC.RECONVERGENT B0 ;  /* 0x0000000000007941 */ /* 0x000fea0003800200 */
.L_x_9:
[----:B------:R-:W2:Y:S01]  /*0870*/  SHFL.IDX PT, R2, R96, RZ, 0x1f ;  /* 0x00001fff60027589 */ /* 0x000ea200000e0000 */
[----:B------:R-:W-:Y:S01]  /*0880*/  NOP ;  /* 0x0000000000007918 */ /* 0x000fe20000000000 */
[----:B--2---:R-:W-:-:S13]  /*0890*/  ISETP.NE.AND P0, PT, R2, 0x1, PT ;  /* 0x000000010200780c */ /* 0x004fda0003f05270 */
[----:B------:R-:W-:Y:S05]  /*08a0*/  @P0 BRA `(.L_x_11) ;  /* 0x0000000000580947 */ /* 0x000fea0003800000 */
[----:B------:R-:W2:Y:S01]  /*08b0*/  S2UR UR7, SR_CgaCtaId ;  /* 0x00000000000779c3 */ /* 0x000ea20000008800 */
[----:B------:R-:W-:Y:S01]  /*08c0*/  UMOV UR9, 0x400 ;  /* 0x0000040000097882 */ /* 0x000fe20000000000 */
[----:B------:R-:W-:Y:S01]  /*08d0*/  UMOV UR5, 0x20 ;  /* 0x0000002000057882 */ /* 0x000fe20000000000 */
[----:B------:R-:W-:Y:S01]  /*08e0*/  UMOV UR4, 0x80 ;  /* 0x0000008000047882 */ /* 0x000fe20000000000 */
[----:B------:R-:W-:-:S04]  /*08f0*/  UIADD3 UR10, UPT, UPT, -UR5, 0x100000, URZ ;  /* 0x00100000050a7890 */ /* 0x000fc8000fffe1ff */
[----:B------:R-:W-:Y:S02]  /*0900*/  USHF.L.U32 UR11, UR10, 0xb, URZ ;  /* 0x0000000b0a0b7899 */ /* 0x000fe400080006ff */
[----:B------:R-:W-:Y:S02]  /*0910*/  USHF.L.U32 UR10, UR10, 0x1, URZ ;  /* 0x000000010a0a7899 */ /* 0x000fe400080006ff */
[----:B------:R-:W-:-:S04]  /*0920*/  UIADD3 UR4, UPT, UPT, -UR4, 0x100000, URZ ;  /* 0x0010000004047890 */ /* 0x000fc8000fffe1ff */
[----:B------:R-:W-:Y:S02]  /*0930*/  USHF.L.U32 UR5, UR4, 0xb, URZ ;  /* 0x0000000b04057899 */ /* 0x000fe400080006ff */
[----:B------:R-:W-:Y:S01]  /*0940*/  USHF.L.U32 UR4, UR4, 0x1, URZ ;  /* 0x0000000104047899 */ /* 0x000fe200080006ff */
[----:B------:R-:W-:Y:S01]  /*0950*/  ELECT P0, URZ, PT ;  /* 0x0000000000ff782f */ /* 0x000fe20003800000 */
[----:B--2---:R-:W-:Y:S01]  /*0960*/  ULEA UR7, UR7, UR9, 0x18 ;  /* 0x0000000907077291 */ /* 0x004fe2000f8ec0ff */
[----:B------:R-:W2:Y:S11]  /*0970*/  FENCE.VIEW.ASYNC.S ;  /* 0x00000000000073c6 */ /* 0x000eb60000000000 */
[----:B--2---:R2:W3:Y:S01]  /*0980*/  SYNCS.EXCH.64 URZ, [UR7+0x140], UR10 ;  /* 0x0001400a07ff75b2 */ /* 0x0044e20008000100 */
[----:B------:R2:W4:Y:S01]  /*0990*/  SYNCS.EXCH.64 URZ, [UR7+0x160], UR4 ;  /* 0x0001600407ff75b2 */ /* 0x0005220008000100 */
[----:B------:R2:W1:Y:S01]  /*09a0*/  SYNCS.EXCH.64 URZ, [UR7+0x148], UR10 ;  /* 0x0001480a07ff75b2 */ /* 0x0004620008000100 */
[----:B------:R2:W1:Y:S01]  /*09b0*/  SYNCS.EXCH.64 URZ, [UR7+0x168], UR4 ;  /* 0x0001680407ff75b2 */ /* 0x0004620008000100 */
[----:B------:R2:W1:Y:S01]  /*09c0*/  SYNCS.EXCH.64 URZ, [UR7+0x150], UR10 ;  /* 0x0001500a07ff75b2 */ /* 0x0004620008000100 */
[----:B------:R2:W1:Y:S01]  /*09d0*/  SYNCS.EXCH.64 URZ, [UR7+0x170], UR4 ;  /* 0x0001700407ff75b2 */ /* 0x0004620008000100 */
[----:B------:R2:W1:Y:S01]  /*09e0*/  SYNCS.EXCH.64 URZ, [UR7+0x158], UR10 ;  /* 0x0001580a07ff75b2 */ /* 0x0004620008000100 */
[----:B------:R2:W1:Y:S01]  /*09f0*/  SYNCS.EXCH.64 URZ, [UR7+0x178], UR4 ;  /* 0x0001780407ff75b2 */ /* 0x0004620008000100 */
[----:B------:R-:W-:Y:S01]  /*0a00*/  NOP ;  /* 0x0000000000007918 */ /* 0x000fe20000000000 */
.L_x_11:
[----:B------:R-:W2:Y:S01]  /*0a10*/  SHFL.IDX PT, R2, R96, RZ, 0x1f ;  /* 0x00001fff60027589 */ /* 0x000ea200000e0000 */
[----:B------:R-:W-:Y:S01]  /*0a20*/  NOP ;  /* 0x0000000000007918 */ /* 0x000fe20000000000 */
[----:B--2---:R-:W-:-:S13]  /*0a30*/  ISETP.NE.AND P0, PT, R2, 0x3, PT ;  /* 0x000000030200780c */ /* 0x004fda0003f05270 */
[----:B------:R-:W-:Y:S05]  /*0a40*/  @P0 BRA `(.L_x_12) ;  /* 0x0000000000300947 */ /* 0x000fea0003800000 */
[----:B------:R-:W2:Y:S01]  /*0a50*/  S2UR UR5, SR_CgaCtaId ;  /* 0x00000000000579c3 */ /* 0x000ea20000008800 */
[----:B------:R-:W-:Y:S01]  /*0a60*/  UMOV UR7, 0x400 ;  /* 0x0000040000077882 */ /* 0x000fe20000000000 */
[----:B------:R-:W-:Y:S01]  /*0a70*/  UMOV UR4, 0x20 ;  /* 0x0000002000047882 */ /* 0x000fe20000000000 */
[----:B------:R-:W-:Y:S01]  /*0a80*/  ELECT P0, URZ, PT ;  /* 0x0000000000ff782f */ /* 0x000fe20003800000 */
[----:B------:R-:W-:-:S04]  /*0a90*/  UIADD3 UR10, UPT, UPT, -UR4, 0x100000, URZ ;  /* 0x00100000040a7890 */ /* 0x000fc8000fffe1ff */
[----:B------:R-:W-:Y:S02]  /*0aa0*/  USHF.L.U32 UR11, UR10, 0xb, URZ ;  /* 0x0000000b0a0b7899 */ /* 0x000fe400080006ff */
[----:B------:R-:W-:Y:S02]  /*0ab0*/  USHF.L.U32 UR10, UR10, 0x1, URZ ;  /* 0x000000010a0a7899 */ /* 0x000fe400080006ff */
[----:B--2---:R-:W-:Y:S01]  /*0ac0*/  ULEA UR5, UR5, UR7, 0x18 ;  /* 0x0000000705057291 */ /* 0x004fe2000f8ec0ff */
[----:B------:R-:W2:Y:S11]  /*0ad0*/  FENCE.VIEW.ASYNC.S ;  /* 0x00000000000073c6 */ /* 0x000eb60000000000 */
[----:B--2---:R2:W1:Y:S01]  /*0ae0*/  SYNCS.EXCH.64 URZ, [UR5+0x180], UR10 ;  /* 0x0001800a05ff75b2 */ /* 0x0044620008000100 */
[----:B------:R2:W1:Y:S01]  /*0af0*/  SYNCS.EXCH.64 URZ, [UR5+0x188], UR10 ;  /* 0x0001880a05ff75b2 */ /* 0x0004620008000100 */
[----:B------:R-:W-:Y:S01]  /*0b00*/  NOP ;  /* 0x0000000000007918 */ /* 0x000fe20000000000 */
.L_x_12:
[----:B------:R-:W3:Y:S01]  /*0b10*/  SHFL.IDX PT, R2, R96, RZ, 0x1f ;  /* 0x00001fff60027589 */ /* 0x000ee200000e0000 */
[----:B------:R-:W-:Y:S01]  /*0b20*/  NOP ;  /* 0x0000000000007918 */ /* 0x000fe20000000000 */
[----:B---3--:R-:W-:-:S13]  /*0b30*/  ISETP.NE.AND P0, PT, R2, 0x4, PT ;  /* 0x000000040200780c */ /* 0x008fda0003f05270 */
[----:B------:R-:W-:Y:S05]  /*0b40*/  @P0 BRA `(.L_x_13) ;  /* 0x00000000004c0947 */ /* 0x000fea0003800000 */
[----:B--2---:R-:W2:Y:S01]  /*0b50*/  S2UR UR5, SR_CgaCtaId ;  /* 0x00000000000579c3 */ /* 0x004ea20000008800 */
[----:B------:R-:W-:Y:S01]  /*0b60*/  UMOV UR9, 0x100 ;  /* 0x0000010000097882 */ /* 0x000fe20000000000 */
[----:B------:R-:W-:Y:S01]  /*0b70*/  UMOV UR7, 0x400 ;  /* 0x0000040000077882 */ /* 0x000fe20000000000 */
[----:B------:R-:W-:Y:S01]  /*0b80*/  USEL UR9, UR9, 0xe0, UP2 ;  /* 0x000000e009097887 */ /* 0x000fe20009000000 */
[----:B------:R-:W-:Y:S01]  /*0b90*/  UMOV UR4, 0x1 ;  /* 0x0000000100047882 */ /* 0x000fe20000000000 */
[----:B------:R-:W-:Y:S01]  /*0ba0*/  ELECT P0, URZ, PT ;  /* 0x0000000000ff782f */ /* 0x000fe20003800000 */
[----:B------:R-:W-:-:S04]  /*0bb0*/  UIADD3 UR10, UPT, UPT, -UR4, 0x100000, URZ ;  /* 0x00100000040a7890 */ /* 0x000fc8000fffe1ff */
[----:B------:R-:W-:Y:S02]  /*0bc0*/  USHF.L.U32 UR11, UR10, 0xb, URZ ;  /* 0x0000000b0a0b7899 */ /* 0x000fe400080006ff */
[----:B------:R-:W-:Y:S02]  /*0bd0*/  USHF.L.U32 UR10, UR10, 0x1, URZ ;  /* 0x000000010a0a7899 */ /* 0x000fe400080006ff */
[----:B------:R-:W-:-:S04]  /*0be0*/  UIADD3 UR12, UPT, UPT, -UR9, 0x100000, URZ ;  /* 0x00100000090c7890 */ /* 0x000fc8000fffe1ff */
[----:B------:R-:W-:Y:S02]  /*0bf0*/  USHF.L.U32 UR13, UR12, 0xb, URZ ;  /* 0x0000000b0c0d7899 */ /* 0x000fe400080006ff */
[----:B------:R-:W-:Y:S02]  /*0c00*/  USHF.L.U32 UR12, UR12, 0x1, URZ ;  /* 0x000000010c0c7899 */ /* 0x000fe400080006ff */
[----:B--2---:R-:W-:Y:S01]  /*0c10*/  ULEA UR5, UR5, UR7, 0x18 ;  /* 0x0000000705057291 */ /* 0x004fe2000f8ec0ff */
[----:B------:R-:W2:Y:S11]  /*0c20*/  FENCE.VIEW.ASYNC.S ;  /* 0x00000000000073c6 */ /* 0x000eb60000000000 */
[----:B--2---:R3:W2:Y:S01]  /*0c30*/  SYNCS.EXCH.64 URZ, [UR5+0x190], UR10 ;  /* 0x0001900a05ff75b2 */ /* 0x0046a20008000100 */
[----:B------:R3:W1:Y:S01]  /*0c40*/  SYNCS.EXCH.64 URZ, [UR5+0x1a0], UR12 ;  /* 0x0001a00c05ff75b2 */ /* 0x0006620008000100 */
[----:B------:R3:W1:Y:S01]  /*0c50*/  SYNCS.EXCH.64 URZ, [UR5+0x198], UR10 ;  /* 0x0001980a05ff75b2 */ /* 0x0006620008000100 */
[----:B------:R3:W1:Y:S02]  /*0c60*/  SYNCS.EXCH.64 URZ, [UR5+0x1a8], UR12 ;  /* 0x0001a80c05ff75b2 */ /* 0x0006640008000100 */
[----:B---3--:R-:W-:Y:S01]  /*0c70*/  NOP ;  /* 0x0000000000007918 */ /* 0x008fe20000000000 */
.L_x_13:
[----:B------:R-:W3:Y:S01]  /*0c80*/  SHFL.IDX PT, R2, R96, RZ, 0x1f ;  /* 0x00001fff60027589 */ /* 0x000ee200000e0000 */
[----:B------:R-:W-:Y:S01]  /*0c90*/  NOP ;  /* 0x0000000000007918 */ /* 0x000fe20000000000 */
[----:B---3--:R-:W-:-:S13]  /*0ca0*/  ISETP.NE.AND P0, PT, R2, 0x5, PT ;  /* 0x000000050200780c */ /* 0x008fda0003f05270 */
[----:B------:R-:W-:Y:S05]  /*0cb0*/  @P0 BRA `(.L_x_14) ;  /* 0x0000000000580947 */ /* 0x000fea0003800000 */
[----:B------:R-:W3:Y:S01]  /*0cc0*/  S2UR UR7, SR_CgaCtaId ;  /* 0x00000000000779c3 */ /* 0x000ee20000008800 */
[----:B------:R-:W-:Y:S01]  /*0cd0*/  UMOV UR9, 0x400 ;  /* 0x0000040000097882 */ /* 0x000fe20000000000 */
[----:B--2---:R-:W-:Y:S01]  /*0ce0*/  UMOV UR5, 0x1 ;  /* 0x0000000100057882 */ /* 0x004fe20000000000 */
        /* <DEDUP_REMOVED lines=8> */
[----:B---3--:R-:W-:Y:S01]  /*0d70*/  ULEA UR7, UR7, UR9, 0x18 ;  /* 0x0000000907077291 */ /* 0x008fe2000f8ec0ff */
[----:B------:R-:W2:Y:S11]  /*0d80*/  FENCE.VIEW.ASYNC.S ;  /* 0x00000000000073c6 */ /* 0x000eb60000000000 */
[----:B--2---:R3:W2:Y:S01]  /*0d90*/  SYNCS.EXCH.64 URZ, [UR7+0x1b0], UR10 ;  /* 0x0001b00a07ff75b2 */ /* 0x0046a20008000100 */
[----:B------:R3:W1:Y:S01]  /*0da0*/  SYNCS.EXCH.64 URZ, [UR7+0x1d0], UR4 ;  /* 0x0001d00407ff75b2 */ /* 0x0006620008000100 */
[----:B------:R3:W1:Y:S01]  /*0db0*/  SYNCS.EXCH.64 URZ, [UR7+0x1b8], UR10 ;  /* 0x0001b80a07ff75b2 */ /* 0x0006620008000100 */
[----:B------:R3:W1:Y:S01]  /*0dc0*/  SYNCS.EXCH.64 URZ, [UR7+0x1d8], UR4 ;  /* 0x0001d80407ff75b2 */ /* 0x0006620008000100 */
[----:B------:R3:W1:Y:S01]  /*0dd0*/  SYNCS.EXCH.64 URZ, [UR7+0x1c0], UR10 ;  /* 0x0001c00a07ff75b2 */ /* 0x0006620008000100 */
[----:B------:R3:W1:Y:S01]  /*0de0*/  SYNCS.EXCH.64 URZ, [UR7+0x1e0], UR4 ;  /* 0x0001e00407ff75b2 */ /* 0x0006620008000100 */
[----:B------:R3:W1:Y:S01]  /*0df0*/  SYNCS.EXCH.64 URZ, [UR7+0x1c8], UR10 ;  /* 0x0001c80a07ff75b2 */ /* 0x0006620008000100 */
[----:B------:R3:W1:Y:S02]  /*0e00*/  SYNCS.EXCH.64 URZ, [UR7+0x1e8], UR4 ;  /* 0x0001e80407ff75b2 */ /* 0x0006640008000100 */
[----:B---3--:R-:W-:Y:S01]  /*0e10*/  NOP ;  /* 0x0000000000007918 */ /* 0x008fe20000000000 */
.L_x_14:
[----:B------:R-:W3:Y:S01]  /*0e20*/  SHFL.IDX PT, R2, R96, RZ, 0x1f ;  /* 0x00001fff60027589 */ /* 0x000ee200000e0000 */
[----:B------:R-:W-:Y:S01]  /*0e30*/  NOP ;  /* 0x0000000000007918 */ /* 0x000fe20000000000 */
[----:B---3--:R-:W-:-:S13]  /*0e40*/  ISETP.NE.AND P0, PT, R2, 0x3, PT ;  /* 0x000000030200780c */ /* 0x008fda0003f05270 */
[----:B------:R-:W-:Y:S05]  /*0e50*/  @P0 BRA `(.L_x_15) ;  /* 0x0000000000380947 */ /* 0x000fea0003800000 */
[----:B--2---:R-:W2:Y:S01]  /*0e60*/  S2UR UR5, SR_CgaCtaId ;  /* 0x00000000000579c3 */ /* 0x004ea20000008800 */
        /* <DEDUP_REMOVED lines=13> */
.L_x_15:
[----:B--2---:R-:W2:Y:S01]  /*0f40*/  S2UR UR5, SR_CTAID.X ;  /* 0x00000000000579c3 */ /* 0x004ea20000002500 */
[----:B------:R-:W-:-:S05]  /*0f50*/  CS2R.32 R90, SR_CgaSize ;  /* 0x00000000005a7805 */ /* 0x000fca0000008a00 */
[----:B------:R-:W-:-:S05]  /*0f60*/  IMAD R90, R90, -0xa0, RZ ;  /* 0xffffff605a5a7824 */ /* 0x000fca00078e02ff */
[----:B------:R-:W-:-:S14]  /*0f70*/  R2UR UR9, R90 ;  /* 0x000000005a0972ca */ /* 0x000fdc00000e0000 */
[----:B------:R-:W3:Y:S01]  /*0f80*/  LDCU UR9, c[0x0][UR9+0x2b0] ;  /* 0x00005600090977ac */ /* 0x000ee20008000800 */
[----:B------:R-:W-:Y:S01]  /*0f90*/  NOP ;  /* 0x0000000000007918 */ /* 0x000fe20000000000 */
[----:B------:R-:W-:-:S05]  /*0fa0*/  CS2R.32 R90, SR_CgaSize ;  /* 0x00000000005a7805 */ /* 0x000fca0000008a00 */
[----:B------:R-:W-:-:S05]  /*0fb0*/  IMAD R90, R90, -0xa0, RZ ;  /* 0xffffff605a5a7824 */ /* 0x000fca00078e02ff */
[----:B------:R-:W-:-:S14]  /*0fc0*/  R2UR UR7, R90 ;  /* 0x000000005a0772ca */ /* 0x000fdc00000e0000 */
[----:B------:R-:W4:Y:S01]  /*0fd0*/  LDCU UR7, c[0x0][UR7+0x2b4] ;  /* 0x00005680070777ac */ /* 0x000f220008000800 */
[----:B------:R-:W1:Y:S08]  /*0fe0*/  S2UR UR4, SR_CTAID.Y ;  /* 0x00000000000479c3 */ /* 0x000e700000002600 */
[----:B------:R-:W4:Y:S01]  /*0ff0*/  LDC R9, c[0x0][0xb24] ;  /* 0x0002c900ff097b82 */ /* 0x000f220000000800 */
[----:B--2---:R-:W-:-:S02]  /*1000*/  I2FP.F32.U32 R5, UR5 ;  /* 0x0000000500057c45 */ /* 0x004fc40008201000 */
[----:B------:R-:W-:-:S05]  /*1010*/  CS2R.32 R3, SR_CgaSize ;  /* 0x0000000000037805 */ /* 0x000fca0000008a00 */
[----:B------:R-:W-:-:S06]  /*1020*/  IMAD R3, R3, -0xa0, RZ ;  /* 0xffffff6003037824 */ /* 0x000fcc00078e02ff */
[----:B------:R-:W2:Y:S01]  /*1030*/  LDC R3, c[0x0][R3+0x2a0] ;  /* 0x0000a80003037b82 */ /* 0x000ea20000000800 */
[----:B------:R-:W-:Y:S01]  /*1040*/  MOV R21, UR5 ;  /* 0x0000000500157c02 */ /* 0x000fe20008000f00 */
[----:B---3--:R-:W-:Y:S01]  /*1050*/  FMUL R5, R5, UR9 ;  /* 0x0000000905057c20 */ /* 0x008fe20008400000 */
[----:B-1----:R-:W-:Y:S02]  /*1060*/  I2FP.F32.U32 R4, UR4 ;  /* 0x0000000400047c45 */ /* 0x002fe40008201000 */
[----:B------:R-:W-:-:S05]  /*1070*/  CS2R.32 R2, SR_CgaSize ;  /* 0x0000000000027805 */ /* 0x000fca0000008a00 */
[----:B------:R-:W-:-:S06]  /*1080*/  IMAD R2, R2, -0xa0, RZ ;  /* 0xffffff6002027824 */ /* 0x000fcc00078e02ff */
[----:B------:R-:W1:Y:S01]  /*1090*/  LDC R2, c[0x0][R2+0x2a4] ;  /* 0x0000a90002027b82 */ /* 0x000e620000000800 */
[----:B------:R-:W3:Y:S01]  /*10a0*/  F2I.U32.TRUNC.NTZ R90, R5 ;  /* 0x00000005005a7305 */ /* 0x000ee2000020f000 */
[----:B------:R-:W-:Y:S01]  /*10b0*/  MOV R20, UR4 ;  /* 0x0000000400147c02 */ /* 0x000fe20008000f00 */
[----:B----4-:R-:W-:-:S05]  /*10c0*/  FMUL R4, R4, UR7 ;  /* 0x0000000704047c20 */ /* 0x010fca0008400000 */
[----:B------:R-:W-:Y:S01]  /*10d0*/  BAR.SYNC.DEFER_BLOCKING 0x0 ;  /* 0x0000000000007b1d */ /* 0x000fe20000010000 */
[----:B------:R-:W-:-:S05]  /*10e0*/  ISETP.GE.AND P0, PT, R9, 0x1, PT ;  /* 0x000000010900780c */ /* 0x000fca0003f06270 */
[----:B------:R-:W4:Y:S02]  /*10f0*/  F2I.U32.TRUNC.NTZ R83, R4 ;  /* 0x0000000400537305 */ /* 0x000f24000020f000 */
[----:B------:R-:W1:Y:S01]  /*1100*/  S2UR UR36, SR_CTAID.Z ;  /* 0x00000000002479c3 */ /* 0x000e620000002700 */
[----:B---3--:R-:W-:-:S05]  /*1110*/  IADD3 R90, PT, PT, -R90, RZ, RZ ;  /* 0x000000ff5a5a7210 */ /* 0x008fca0007ffe1ff */
[----:B--2---:R-:W-:Y:S01]  /*1120*/  IMAD R90, R3, R90, UR5 ;  /* 0x00000005035a7e24 */ /* 0x004fe2000f8e025a */
[----:B----4-:R-:W-:-:S05]  /*1130*/  IADD3 R83, PT, PT, -R83, RZ, RZ ;  /* 0x000000ff53537210 */ /* 0x010fca0007ffe1ff */
[----:B-1----:R-:W-:Y:S01]  /*1140*/  IMAD R83, R2, R83, UR4 ;  /* 0x0000000402537e24 */ /* 0x002fe2000f8e0253 */
[----:B------:R-:W-:Y:S06]  /*1150*/  @!P0 BRA `(.L_x_16) ;  /* 0x0000000000b88947 */ /* 0x000fec0003800000 */
[----:B------:R-:W1:Y:S01]  /*1160*/  LDC.64 R4, c[0x0][0xb18] ;  /* 0x0002c600ff047b82 */ /* 0x000e620000000a00 */
[----:B------:R-:W-:-:S07]  /*1170*/  ISETP.NE.AND P0, PT, R9, 0x1, PT ;  /* 0x000000010900780c */ /* 0x000fce0003f05270 */
[----:B------:R-:W2:Y:S08]  /*1180*/  LDC R10, c[0x0][0xb0c] ;  /* 0x0002c300ff0a7b82 */ /* 0x000eb00000000800 */
[----:B------:R-:W3:Y:S08]  /*1190*/  LDC R11, c[0x0][0x370] ;  /* 0x0000dc00ff0b7b82 */ /* 0x000ef00000000800 */
[----:B------:R-:W4:Y:S01]  /*11a0*/  LDC R12, c[0x0][0x374] ;  /* 0x0000dd00ff0c7b82 */ /* 0x000f220000000800 */
[----:B-1----:R-:W-:-:S07]  /*11b0*/  ISETP.NE.AND P1, PT, R4, 0x1, PT ;  /* 0x000000010400780c */ /* 0x002fce0003f25270 */
[----:B------:R-:W3:Y:S01]  /*11c0*/  LDC.64 R6, c[0x0][0xb10] ;  /* 0x0002c400ff067b82 */ /* 0x000ee20000000a00 */
[----:B--2---:R-:W-:-:S07]  /*11d0*/  ISETP.NE.AND P2, PT, R10, 0x1, PT ;  /* 0x000000010a00780c */ /* 0x004fce0003f45270 */
[----:B------:R-:W1:Y:S08]  /*11e0*/  LDC R8, c[0x0][0xb20] ;  /* 0x0002c800ff087b82 */ /* 0x000e700000000800 */
[----:B------:R-:W2:Y:S01]  /*11f0*/  LDC.64 R2, c[0x0][0xb28] ;  /* 0x0002ca00ff027b82 */ /* 0x000ea20000000a00 */
[----:B----4-:R-:W-:-:S04]  /*1200*/  IMAD.HI.U32 R13, R12, R5, RZ ;  /* 0x000000050c0d7227 */ /* 0x010fc800078e00ff */
[----:B------:R-:W-:-:S04]  /*1210*/  IMAD.HI.U32 R5, R20, R5, RZ ;  /* 0x0000000514057227 */ /* 0x000fc800078e00ff */
[----:B---3--:R-:W-:-:S04]  /*1220*/  IMAD.HI.U32 R14, R11, R6, RZ ;  /* 0x000000060b0e7227 */ /* 0x008fc800078e00ff */
[C---:B------:R-:W-:Y:S01]  /*1230*/  IMAD.HI.U32 R16, R21.reuse, R6, RZ ;  /* 0x0000000615107227 */ /* 0x040fe200078e00ff */
[-C--:B------:R-:W-:Y:S02]  /*1240*/  @P2 SHF.R.U32.HI R11, RZ, R7.reuse, R14 ;  /* 0x00000007ff0b2219 */ /* 0x080fe4000001160e */
[-C--:B-1----:R-:W-:Y:S02]  /*1250*/  @P1 SHF.R.U32.HI R12, RZ, R8.reuse, R13 ;  /* 0x00000008ff0c1219 */ /* 0x082fe4000001160d */
[----:B------:R-:W-:Y:S02]  /*1260*/  SHF.R.U32.HI R5, RZ, R8, R5 ;  /* 0x00000008ff057219 */ /* 0x000fe40000011605 */
[----:B------:R-:W-:Y:S02]  /*1270*/  SHF.R.U32.HI R16, RZ, R7, R16 ;  /* 0x00000007ff107219 */ /* 0x000fe40000011610 */
[----:B------:R-:W-:Y:S01]  /*1280*/  SEL R5, R20, R5, !P1 ;  /* 0x0000000514057207 */ /* 0x000fe20004800000 */
[----:B--2---:R-:W-:Y:S01]  /*1290*/  IMAD.HI.U32 R14, R12, R2, RZ ;  /* 0x000000020c0e7227 */ /* 0x004fe200078e00ff */
[----:B------:R-:W-:-:S02]  /*12a0*/  SEL R7, R21, R16, !P2 ;  /* 0x0000001015077207 */ /* 0x000fc40005000000 */
[----:B------:R-:W-:Y:S01]  /*12b0*/  IADD3 R13, PT, PT, -R5, RZ, RZ ;  /* 0x000000ff050d7210 */ /* 0x000fe20007ffe1ff */
[----:B------:R-:W-:Y:S01]  /*12c0*/  IMAD.HI.U32 R6, R11, R2, RZ ;  /* 0x000000020b067227 */ /* 0x000fe200078e00ff */
[----:B------:R-:W-:-:S03]  /*12d0*/  @P0 SHF.R.U32.HI R12, RZ, R3, R14 ;  /* 0x00000003ff0c0219 */ /* 0x000fc6000001160e */
[----:B------:R-:W-:Y:S01]  /*12e0*/  IMAD R13, R4, R13, R20 ;  /* 0x0000000d040d7224 */ /* 0x000fe200078e0214 */
[----:B------:R-:W-:Y:S01]  /*12f0*/  @P0 SHF.R.U32.HI R11, RZ, R3, R6 ;  /* 0x00000003ff0b0219 */ /* 0x000fe20000011606 */
[----:B------:R-:W-:-:S04]  /*1300*/  IMAD R12, R12, R9, RZ ;  /* 0x000000090c0c7224 */ /* 0x000fc800078e02ff */
[----:B------:R-:W-:Y:S01]  /*1310*/  IMAD R6, R11, R9, RZ ;  /* 0x000000090b067224 */ /* 0x000fe200078e02ff */
[----:B------:R-:W-:-:S04]  /*1320*/  ISETP.GE.AND P1, PT, R5, R12, PT ;  /* 0x0000000c0500720c */ /* 0x000fc80003f26270 */
[----:B------:R-:W-:Y:S01]  /*1330*/  ISETP.GE.OR P1, PT, R7, R6, P1 ;  /* 0x000000060700720c */ /* 0x000fe20000f26670 */
[----:B------:R-:W-:-:S05]  /*1340*/  IMAD.HI.U32 R6, R5, R2, RZ ;  /* 0x0000000205067227 */ /* 0x000fca00078e00ff */
[----:B------:R-:W-:-:S04]  /*1350*/  SHF.R.U32.HI R6, RZ, R3, R6 ;  /* 0x00000003ff067219 */ /* 0x000fc80000011606 */
[----:B------:R-:W-:-:S03]  /*1360*/  SEL R6, R5, R6, !P0 ;  /* 0x0000000605067207 */ /* 0x000fc60004000000 */
[----:B------:R-:W-:Y:S01]  /*1370*/  @!P1 IMAD.HI.U32 R8, R7, R2, RZ ;  /* 0x0000000207089227 */ /* 0x000fe200078e00ff */
[----:B------:R-:W-:-:S04]  /*1380*/  IADD3 R2, PT, PT, -R6, RZ, RZ ;  /* 0x000000ff06027210 */ /* 0x000fc80007ffe1ff */
[----:B------:R-:W-:Y:S01]  /*1390*/  @!P1 SHF.R.U32.HI R8, RZ, R3, R8 ;  /* 0x00000003ff089219 */ /* 0x000fe20000011608 */
[----:B------:R-:W-:-:S03]  /*13a0*/  IMAD R2, R9, R2, R5 ;  /* 0x0000000209027224 */ /* 0x000fc600078e0205 */
[----:B------:R-:W-:-:S05]  /*13b0*/  @!P1 SEL R3, R7, R8, !P0 ;  /* 0x0000000807039207 */ /* 0x000fca0004000000 */
[--C-:B------:R-:W-:Y:S02]  /*13c0*/  @!P1 IMAD.IADD R6, R6, 0x1, -R3.reuse ;  /* 0x0000000106069824 */ /* 0x100fe400078e0a03 */
[----:B------:R-:W-:Y:S01]  /*13d0*/  @!P1 IMAD R3, R2, R11, R3 ;  /* 0x0000000b02039224 */ /* 0x000fe200078e0203 */
[----:B------:R-:W-:Y:S01]  /*13e0*/  IADD3 R2, PT, PT, -R7, RZ, RZ ;  /* 0x000000ff07027210 */ /* 0x000fe20007ffe1ff */
[----:B------:R-:W-:Y:S02]  /*13f0*/  @!P1 IMAD R5, R6, R9, R7 ;  /* 0x0000000906059224 */ /* 0x000fe400078e0207 */
[----:B------:R-:W-:Y:S02]  /*1400*/  @!P1 IMAD.MOV.U32 R7, RZ, RZ, R3 ;  /* 0x000000ffff079224 */ /* 0x000fe400078e0003 */
[----:B------:R-:W-:Y:S02]  /*1410*/  IMAD R2, R10, R2, R21 ;  /* 0x000000020a027224 */ /* 0x000fe400078e0215 */
[----:B------:R-:W-:-:S02]  /*1420*/  IMAD R20, R5, R4, R13 ;  /* 0x0000000405147224 */ /* 0x000fc400078e020d */
[----:B------:R-:W-:Y:S02]  /*1430*/  IMAD R21, R7, R10, R2 ;  /* 0x0000000a07157224 */ /* 0x000fe400078e0202 */
.L_x_16:
[----:B------:R-:W1:Y:S01]  /*1440*/  LDCU UR4, c[0x0][0xb30] ;  /* 0x00016600ff0477ac */ /* 0x000e620008000800 */
[----:B------:R-:W2:Y:S08]  /*1450*/  S2UR UR37, SR_CgaCtaId ;  /* 0x00000000002579c3 */ /* 0x000eb00000008800 */
[----:B------:R-:W3:Y:S01]  /*1460*/  LDC R40, c[0x0][0xb24] ;  /* 0x0002c900ff287b82 */ /* 0x000ee20000000800 */
[----:B-1----:R-:W-:-:S09]  /*1470*/  UISETP.NE.AND UP1, UPT, UR4, 0x1, UPT ;  /* 0x000000010400788c */ /* 0x002fd2000bf25270 */
[----:B--2---:R-:W-:Y:S05]  /*1480*/  BRA.U UP1, `(.L_x_17) ;  /* 0x0000000101407547 */ /* 0x004fea000b800000 */
[----:B------:R-:W1:Y:S08]  /*1490*/  LDC.64 R4, c[0x0][0xb10] ;  /* 0x0002c400ff047b82 */ /* 0x000e700000000a00 */
[----:B------:R-:W2:Y:S08]  /*14a0*/  LDC.64 R2, c[0x0][0xb18] ;  /* 0x0002c600ff027b82 */ /* 0x000eb00000000a00 */
[----:B------:R-:W4:Y:S08]  /*14b0*/  LDC R6, c[0x0][0xb20] ;  /* 0x0002c800ff067b82 */ /* 0x000f300000000800 */
[----:B------:R-:W3:Y:S01]  /*14c0*/  LDC R8, c[0x0][0xb0c] ;  /* 0x0002c300ff087b82 */ /* 0x000ee20000000800 */
[----:B-1----:R-:W-:-:S05]  /*14d0*/  IMAD.HI.U32 R4, R21, R4, RZ ;  /* 0x0000000415047227 */ /* 0x002fca00078e00ff */
[----:B------:R-:W-:Y:S01]  /*14e0*/  SHF.R.U32.HI R4, RZ, R5, R4 ;  /* 0x00000005ff047219 */ /* 0x000fe20000011604 */
[----:B--2---:R-:W-:Y:S01]  /*14f0*/  IMAD.HI.U32 R3, R20, R3, RZ ;  /* 0x0000000314037227 */ /* 0x004fe200078e00ff */
[----:B------:R-:W-:-:S04]  /*1500*/  ISETP.NE.AND P0, PT, R2, 0x1, PT ;  /* 0x000000010200780c */ /* 0x000fc80003f05270 */
[----:B----4-:R-:W-:-:S04]  /*1510*/  SHF.R.U32.HI R3, RZ, R6, R3 ;  /* 0x00000006ff037219 */ /* 0x010fc80000011603 */
[----:B------:R-:W-:Y:S02]  /*1520*/  SEL R3, R20, R3, !P0 ;  /* 0x0000000314037207 */ /* 0x000fe40004000000 */
[----:B---3--:R-:W-:-:S04]  /*1530*/  ISETP.NE.AND P1, PT, R8, 0x1, PT ;  /* 0x000000010800780c */ /* 0x008fc80003f25270 */
[----:B------:R-:W-:-:S05]  /*1540*/  SEL R4, R21, R4, !P1 ;  /* 0x0000000415047207 */ /* 0x000fca0004800000 */
[----:B------:R-:W-:Y:S02]  /*1550*/  IMAD.IADD R5, R3, 0x1, -R4 ;  /* 0x0000000103057824 */ /* 0x000fe400078e0a04 */
[----:B------:R-:W-:Y:S02]  /*1560*/  IMAD.IADD R3, R4, 0x1, -R3 ;  /* 0x0000000104037824 */ /* 0x000fe400078e0a03 */
[----:B------:R-:W-:Y:S02]  /*1570*/  IMAD R21, R5, R8, R21 ;  /* 0x0000000805157224 */ /* 0x000fe400078e0215 */
[----:B------:R-:W-:-:S07]  /*1580*/  IMAD R20, R3, R2, R20 ;  /* 0x0000000203147224 */ /* 0x000fce00078e0214 */
.L_x_17:
[----:B------:R-:W-:Y:S01]  /*1590*/  BAR.SYNC.DEFER_BLOCKING 0x0 ;  /* 0x0000000000007b1d */ /* 0x000fe20000010000 */
[----:B------:R-:W-:Y:S01]  /*15a0*/  UISETP.NE.AND UP1, UPT, UR8, 0x2, UPT ;  /* 0x000000020800788c */ /* 0x000fe2000bf25270 */
[----:B------:R-:W-:Y:S02]  /*15b0*/  ISETP.NE.OR P5, PT, R0, 0x2, !P5 ;  /* 0x000000020000780c */ /* 0x000fe40006fa5670 */
[----:B------:R-:W-:-:S06]  /*15c0*/  LOP3.LUT R2, R103, 0x1f, RZ, 0xc0, !PT ;  /* 0x0000001f67027812 */ /* 0x000fcc00078ec0ff */
[----:B------:R-:W-:Y:S05]  /*15d0*/  BRA.U UP1, `(.L_x_18) ;  /* 0x00000019019c7547 */ /* 0x000fea000b800000 */
[----:B------:R-:W1:Y:S01]  /*15e0*/  LDCU UR13, c[0x0][0x38c] ;  /* 0x00007180ff0d77ac */ /* 0x000e620008000800 */
[----:B------:R-:W2:Y:S01]  /*15f0*/  LDC R9, c[0x0][0x370] ;  /* 0x0000dc00ff097b82 */ /* 0x000ea20000000800 */
[----:B------:R-:W-:Y:S01]  /*1600*/  PLOP3.LUT P1, PT, PT, PT, UP2, 0x80, 0x8 ;  /* 0x000000000008781c */ /* 0x000fe20003f2f028 */
[----:B------:R-:W-:Y:S01]  /*1610*/  IMAD.MOV.U32 R15, RZ, RZ, 0x1 ;  /* 0x00000001ff0f7424 */ /* 0x000fe200078e00ff */
[----:B------:R-:W-:Y:S01]  /*1620*/  ISETP.EQ.OR P4, PT, R2, RZ, P5 ;  /* 0x000000ff0200720c */ /* 0x000fe20002f82670 */
[----:B------:R-:W-:Y:S01]  /*1630*/  IMAD.MOV.U32 R14, RZ, RZ, RZ ;  /* 0x000000ffff0e7224 */ /* 0x000fe200078e00ff */
[----:B------:R-:W-:Y:S02]  /*1640*/  PLOP3.LUT P1, PT, P1, PT, PT, 0x8, 0x80 ;  /* 0x000000000080781c */ /* 0x000fe40000f2e170 */
[----:B------:R-:W-:Y:S01]  /*1650*/  CS2R R12, SRZ ;  /* 0x00000000000c7805 */ /* 0x000fe2000001ff00 */
[----:B------:R-:W-:Y:S01]  /*1660*/  IMAD.MOV.U32 R10, RZ, RZ, 0x1 ;  /* 0x00000001ff0a7424 */ /* 0x000fe200078e00ff */
[----:B------:R-:W4:Y:S01]  /*1670*/  LDC R0, c[0x0][0x374] ;  /* 0x0000dd00ff007b82 */ /* 0x000f220000000800 */
[----:B------:R-:W2:Y:S01]  /*1680*/  LDCU.64 UR22, c[0x0][0x348] ;  /* 0x00006900ff1677ac */ /* 0x000ea20008000a00 */
[----:B------:R-:W-:Y:S01]  /*1690*/  UMOV UR6, URZ ;  /* 0x000000ff00067c82 */ /* 0x000fe20008000000 */
[----:B-1----:R-:W-:-:S04]  /*16a0*/  UIADD3 UR5, UPT, UPT, UR13, 0x1f, URZ ;  /* 0x0000001f0d057890 */ /* 0x002fc8000fffe0ff */
[----:B------:R-:W-:-:S04]  /*16b0*/  USHF.R.S32.HI UR4, URZ, 0x1f, UR5 ;  /* 0x0000001fff047899 */ /* 0x000fc80008011405 */
[----:B------:R-:W-:-:S04]  /*16c0*/  ULEA.HI UR4, UR4, UR5, URZ, 0x5 ;  /* 0x0000000504047291 */ /* 0x000fc8000f8f28ff */
[----:B------:R-:W-:Y:S02]  /*16d0*/  USHF.R.S32.HI UR15, URZ, 0x5, UR4 ;  /* 0x00000005ff0f7899 */ /* 0x000fe40008011404 */
[----:B------:R-:W-:Y:S02]  /*16e0*/  UIADD3 UR4, UPT, UPT, UR13, -0x1, URZ ;  /* 0xffffffff0d047890 */ /* 0x000fe4000fffe0ff */
[----:B------:R-:W-:Y:S02]  /*16f0*/  UISETP.LT.U32.AND UP0, UPT, UR15, 0x14, UPT ;  /* 0x000000140f00788c */ /* 0x000fe4000bf01070 */
[----:B------:R-:W-:Y:S02]  /*1700*/  UISETP.GE.U32.AND UP1, UPT, UR4, -0x3f, UPT ;  /* 0xffffffc10400788c */ /* 0x000fe4000bf26070 */
[----:B------:R-:W-:Y:S02]  /*1710*/  USEL UR14, UR15, 0x14, UP0 ;  /* 0x000000140f0e7887 */ /* 0x000fe40008000000 */
[----:B------:R-:W-:-:S02]  /*1720*/  UIADD3 UR13, UPT, UPT, UR13, 0x3e, URZ ;  /* 0x0000003e0d0d7890 */ /* 0x000fc4000fffe0ff */
[----:B------:R-:W-:Y:S02]  /*1730*/  UIADD3 UR5, UPT, UPT, UR14, -0x1, URZ ;  /* 0xffffffff0e057890 */ /* 0x000fe4000fffe0ff */
[----:B------:R-:W-:-:S03]  /*1740*/  UIADD3 UR7, UPT, UPT, UR15, -UR14, URZ ;  /* 0x8000000e0f077290 */ /* 0x000fc6000fffe0ff */
[----:B------:R-:W-:-:S04]  /*1750*/  @UP1 UIADD3 UR5, UPT, UPT, UR14, URZ, URZ ;  /* 0x000000ff0e051290 */ /* 0x000fc8000fffe0ff */
[----:B--2---:R-:W-:-:S12]  /*1760*/  UIADD3 UR5, UPT, UPT, UR5, 0x1, URZ ;  /* 0x0000000105057890 */ /* 0x004fd8000fffe0ff */
.L_x_36:
[----:B------:R-:W-:Y:S01]  /*1770*/  UISETP.NE.AND UP0, UPT, UR37, URZ, UPT ;  /* 0x000000ff2500728c */ /* 0x000fe2000bf05270 */
[----:B------:R-:W1:Y:S08]  /*1780*/  S2UR UR37, SR_CgaCtaId ;  /* 0x00000000002579c3 */ /* 0x000e700000008800 */
[----:B------:R-:W-:Y:S05]  /*1790*/  BRA.U UP0, `(.L_x_19) ;  /* 0x0000000100347547 */ /* 0x000fea000b800000 */
[----:B------:R-:W2:Y:S01]  /*17a0*/  S2R R2, SR_CgaCtaId ;  /* 0x0000000000027919 */ /* 0x000ea20000008800 */
[----:B------:R-:W-:-:S04]  /*17b0*/  MOV R3, 0x400 ;  /* 0x0000040000037802 */ /* 0x000fc80000000f00 */
[----:B--2---:R-:W-:Y:S02]  /*17c0*/  LEA R3, R2, R3, 0x18 ;  /* 0x0000000302037211 */ /* 0x004fe400078ec0ff */
[----:B------:R-:W-:-:S03]  /*17d0*/  SHF.L.U32 R2, R10, 0x1f, RZ ;  /* 0x0000001f0a027819 */ /* 0x000fc600000006ff */
[----:B------:R-:W-:-:S04]  /*17e0*/  IMAD R3, R12, 0x8, R3 ;  /* 0x000000080c037824 */ /* 0x000fc800078e0203 */
[----:B------:R-:W2:Y:S02]  /*17f0*/  SYNCS.PHASECHK.TRANS64.TRYWAIT P0, [R3+URZ+0x200], R2 ;  /* 0x00020002030075a7 */ /* 0x000ea400080011ff */
[----:B--2---:R-:W-:Y:S05]  /*1800*/  @!P0 BRA `(.L_x_20) ;  /* 0x0000008000908947 */ /* 0x004fea0003800000 */
.L_x_142:
[----:B------:R-:W-:Y:S01]  /*1810*/  VIADD R12, R12, 0x1 ;  /* 0x000000010c0c7836 */ /* 0x000fe20000000000 */
[----:B------:R2:W-:Y:S04]  /*1820*/  SYNCS.ARRIVE.TRANS64.A1T0 RZ, [R3+URZ+0x1f0], RZ ;  /* 0x0001f0ff03ff79a7 */ /* 0x0005e800081000ff */
[----:B------:R-:W-:-:S04]  /*1830*/  ISETP.NE.AND P0, PT, R12, 0x2, PT ;  /* 0x000000020c00780c */ /* 0x000fc80003f05270 */
[----:B------:R-:W-:Y:S02]  /*1840*/  SEL R12, R12, RZ, P0 ;  /* 0x000000ff0c0c7207 */ /* 0x000fe40000000000 */
[----:B--2---:R-:W-:-:S04]  /*1850*/  SEL R3, RZ, 0x1, P0 ;  /* 0x00000001ff037807 */ /* 0x004fc80000000000 */
[----:B------:R-:W-:-:S07]  /*1860*/  LOP3.LUT R10, R10, R3, RZ, 0x3c, !PT ;  /* 0x000000030a0a7212 */ /* 0x000fce00078e3cff */
.L_x_19:
[----:B------:R-:W-:Y:S01]  /*1870*/  UMOV UR4, 0x400 ;  /* 0x0000040000047882 */ /* 0x000fe20000000000 */
[----:B------:R-:W-:Y:S01]  /*1880*/  SHF.L.U32 R2, R15, 0x1f, RZ ;  /* 0x0000001f0f027819 */ /* 0x000fe200000006ff */
[----:B-1----:R-:W-:Y:S01]  /*1890*/  ULEA UR4, UR37, UR4, 0x18 ;  /* 0x0000000425047291 */ /* 0x002fe2000f8ec0ff */
[----:B------:R-:W-:Y:S01]  /*18a0*/  R2UR UR34, R21 ;  /* 0x00000000152272ca */ /* 0x000fe200000e0000 */
[----:B------:R-:W-:Y:S01]  /*18b0*/  UISETP.GE.U32.AND UP0, UPT, UR13, 0x3f, UPT ;  /* 0x0000003f0d00788c */ /* 0x000fe2000bf06070 */
[----:B------:R-:W-:Y:S01]  /*18c0*/  R2UR UR11, R20 ;  /* 0x00000000140b72ca */ /* 0x000fe200000e0000 */
[----:B------:R-:W-:Y:S01]  /*18d0*/  ULEA UR8, UR6, UR4, 0x3 ;  /* 0x0000000406087291 */ /* 0x000fe2000f8e18ff */
[----:B------:R-:W-:-:S08]  /*18e0*/  UMOV UR24, URZ ;  /* 0x000000ff00187c82 */ /* 0x000fd00008000000 */
[----:B------:R1:W2:Y:S01]  /*18f0*/  SYNCS.PHASECHK.TRANS64.TRYWAIT P0, [UR8+0xa0], R2 ;  /* 0x0000a002ff0075a7 */ /* 0x0002a20008001108 */
[----:B------:R-:W-:Y:S02]  /*1900*/  USHF.L.U32 UR34, UR34, 0x6, URZ ;  /* 0x0000000622227899 */ /* 0x000fe400080006ff */
[----:B------:R-:W-:Y:S01]  /*1910*/  USHF.L.U32 UR11, UR11, 0x8, URZ ;  /* 0x000000080b0b7899 */ /* 0x000fe200080006ff */
[----:B------:R-:W-:Y:S11]  /*1920*/  BRA.U !UP0, `(.L_x_21) ;  /* 0x0000000108a87547 */ /* 0x000ff6000b800000 */
[----:B------:R-:W-:Y:S01]  /*1930*/  UMOV UR16, URZ ;  /* 0x000000ff00107c82 */ /* 0x000fe20008000000 */
[----:B------:R-:W-:-:S05]  /*1940*/  UMOV UR17, UR6 ;  /* 0x0000000600117c82 */ /* 0x000fca0008000000 */
.L_x_26:
[----:B-1----:R-:W-:Y:S01]  /*1950*/  ULEA UR33, UR17, UR4, 0x3 ;  /* 0x0000000411217291 */ /* 0x002fe2000f8e18ff */
[----:B--2---:R-:W-:Y:S01]  /*1960*/  @!P5 MOV R3, 0x2800 ;  /* 0x000028000003d802 */ /* 0x004fe20000000f00 */
[----:B--2---:R-:W-:Y:S10]  /*1970*/  @P0 BRA `(.L_x_22) ;  /* 0x00000000000c0947 */ /* 0x004ff40003800000 */
[----:B------:R-:W-:-:S04]  /*1980*/  SHF.L.U32 R5, R15, 0x1f, RZ ;  /* 0x0000001f0f057819 */ /* 0x000fc800000006ff */
[----:B------:R-:W2:Y:S02]  /*1990*/  SYNCS.PHASECHK.TRANS64.TRYWAIT P0, [UR33+0xa0], R5 ;  /* 0x0000a005ff0075a7 */ /* 0x000ea40008001121 */
[----:B--2---:R-:W-:Y:S05]  /*19a0*/  @!P0 BRA `(.L_x_23) ;  /* 0x00000080003c8947 */ /* 0x004fea0003800000 */
.L_x_22:
[----:B------:R2:W-:Y:S01]  /*19b0*/  @!P5 SYNCS.ARRIVE.TRANS64 RZ, [UR33], R3 ;  /* 0x00000003ffffd9a7 */ /* 0x0005e20008000021 */
[----:B------:R-:W-:Y:S04]  /*19c0*/  BSSY.RECONVERGENT B0, `(.L_x_24) ;  /* 0x0000003000007945 */ /* 0x000fe80003800200 */
[----:B------:R-:W-:Y:S05]  /*19d0*/  @P4 BRA `(.L_x_25) ;  /* 0x0000000000044947 */ /* 0x000fea0003800000 */
[----:B------:R-:W-:Y:S05]  /*19e0*/  BPT.TRAP 0x1 ;  /* 0x000000040000795c */ /* 0x000fea0000300000 */
.L_x_25:
[----:B------:R-:W-:Y:S05]  /*19f0*/  BSYNC.RECONVERGENT B0 ;  /* 0x0000000000007941 */ /* 0x000fea0003800200 */
.L_x_24:
[----:B------:R-:W-:Y:S02]  /*1a00*/  UIADD3 UR6, UPT, UPT, UR17, 0x1, URZ ;  /* 0x0000000111067890 */ /* 0x000fe4000fffe0ff */
[----:B------:R-:W-:Y:S02]  /*1a10*/  ULEA UR32, UR17, UR4, 0xb ;  /* 0x0000000411207291 */ /* 0x000fe4000f8e58ff */
[----:B------:R-:W-:Y:S02]  /*1a20*/  UISETP.NE.AND UP0, UPT, UR6, 0x14, UPT ;  /* 0x000000140600788c */ /* 0x000fe4000bf05270 */
[----:B------:R-:W-:Y:S02]  /*1a30*/  UIADD3 UR26, UP1, UPT, UR22, 0x80, URZ ;  /* 0x00000080161a7890 */ /* 0x000fe4000ff3e0ff */
[----:B------:R-:W-:Y:S02]  /*1a40*/  USEL UR9, URZ, 0x1, UP0 ;  /* 0x00000001ff097887 */ /* 0x000fe40008000000 */
[----:B------:R-:W-:-:S02]  /*1a50*/  USEL UR6, UR6, URZ, UP0 ;  /* 0x000000ff06067287 */ /* 0x000fc40008000000 */
[----:B------:R-:W-:Y:S02]  /*1a60*/  UIADD3 UR20, UP0, UPT, UR22, 0x180, URZ ;  /* 0x0000018016147890 */ /* 0x000fe4000ff1e0ff */
[----:B------:R-:W-:Y:S01]  /*1a70*/  ULEA UR8, UR6, UR4, 0x3 ;  /* 0x0000000406087291 */ /* 0x000fe2000f8e18ff */
[----:B------:R-:W-:Y:S01]  /*1a80*/  LOP3.LUT R15, R15, UR9, RZ, 0x3c, !PT ;  /* 0x000000090f0f7c12 */ /* 0x000fe2000f8e3cff */
[----:B------:R-:W-:Y:S02]  /*1a90*/  USHF.L.U32 UR35, UR16, 0x5, URZ ;  /* 0x0000000510237899 */ /* 0x000fe400080006ff */
[----:B------:R-:W-:Y:S01]  /*1aa0*/  UIADD3.X UR27, UPT, UPT, URZ, UR23, URZ, UP1, !UPT ;  /* 0x00000017ff1b7290 */ /* 0x000fe20008ffe4ff */
[----:B-1----:R-:W-:Y:S01]  /*1ab0*/  SHF.L.U32 R2, R15, 0x1f, RZ ;  /* 0x0000001f0f027819 */ /* 0x002fe200000006ff */
[----:B------:R-:W-:Y:S02]  /*1ac0*/  UIADD3 UR32, UPT, UPT, UR32, 0x6600, URZ ;  /* 0x0000660020207890 */ /* 0x000fe4000fffe0ff */
[----:B------:R-:W-:Y:S01]  /*1ad0*/  UIADD3.X UR21, UPT, UPT, URZ, UR23, URZ, UP0, !UPT ;  /* 0x00000017ff157290 */ /* 0x000fe200087fe4ff */
[----:B------:R1:W1:Y:S01]  /*1ae0*/  SYNCS.PHASECHK.TRANS64.TRYWAIT P0, [UR8+0xa0], R2 ;  /* 0x0000a002ff0075a7 */ /* 0x0002620008001108 */
[----:B------:R-:W-:Y:S01]  /*1af0*/  ULEA UR8, UR17, UR4, 0xd ;  /* 0x0000000411087291 */ /* 0x000fe2000f8e68ff */
[----:B------:R-:W-:Y:S01]  /*1b00*/  UMOV UR18, 0x0 ;  /* 0x0000000000127882 */ /* 0x000fe20000000000 */
[----:B------:R-:W-:-:S02]  /*1b10*/  UMOV UR19, 0x10000000 ;  /* 0x1000000000137882 */ /* 0x000fc40000000000 */
[----:B------:R-:W-:Y:S01]  /*1b20*/  UIADD3 UR8, UPT, UPT, UR8, 0x10600, URZ ;  /* 0x0001060008087890 */ /* 0x000fe2000fffe0ff */
[----:B------:R1:W-:Y:S01]  /*1b30*/  UTMALDG.3D [UR32], [UR26], desc[UR18] ;  /* 0x000012201a0075b4 */ /* 0x0003e20008011000 */
[----:B------:R-:W-:Y:S01]  /*1b40*/  UMOV UR12, UR36 ;  /* 0x00000024000c7c82 */ /* 0x000fe20008000000 */
[----:B------:R-:W-:Y:S01]  /*1b50*/  UMOV UR9, UR33 ;  /* 0x0000002100097c82 */ /* 0x000fe20008000000 */
[----:B------:R-:W-:Y:S01]  /*1b60*/  UMOV UR10, UR35 ;  /* 0x00000023000a7c82 */ /* 0x000fe20008000000 */
[----:B------:R-:W-:Y:S01]  /*1b70*/  UIADD3 UR16, UPT, UPT, UR16, 0x1, URZ ;  /* 0x0000000110107890 */ /* 0x000fe2000fffe0ff */
[----:B------:R-:W-:Y:S01]  /*1b80*/  UMOV UR24, UR5 ;  /* 0x0000000500187c82 */ /* 0x000fe20008000000 */
[----:B------:R-:W-:Y:S02]  /*1b90*/  UMOV UR17, UR6 ;  /* 0x0000000600117c82 */ /* 0x000fe40008000000 */
[----:B------:R1:W-:Y:S01]  /*1ba0*/  UTMALDG.3D [UR8], [UR20], desc[UR18] ;  /* 0x00001208140075b4 */ /* 0x0003e20008011000 */
[----:B------:R-:W-:-:S09]  /*1bb0*/  UISETP.NE.AND UP0, UPT, UR16, UR5, UPT ;  /* 0x000000051000728c */ /* 0x000fd2000bf05270 */
[----:B------:R-:W-:Y:S05]  /*1bc0*/  BRA.U UP0, `(.L_x_26) ;  /* 0xfffffffd00607547 */ /* 0x000fea000b83ffff */
.L_x_21:
[----:B-1----:R-:W-:Y:S01]  /*1bd0*/  ULEA UR8, UR6, UR4, 0x3 ;  /* 0x0000000406087291 */ /* 0x002fe2000f8e18ff */
[----:B------:R-:W-:Y:S01]  /*1be0*/  SHF.L.U32 R2, R15, 0x1f, RZ ;  /* 0x0000001f0f027819 */ /* 0x000fe200000006ff */
[----:B------:R-:W-:Y:S01]  /*1bf0*/  @!P1 SYNCS.ARRIVE.TRANS64.A1T0 RZ, [UR4+0x188], RZ ;  /* 0x000188ffffff99a7 */ /* 0x000fe20008100004 */
[----:B------:R-:W-:-:S06]  /*1c00*/  UISETP.GT.AND UP0, UPT, UR15, UR14, UPT ;  /* 0x0000000e0f00728c */ /* 0x000fcc000bf04270 */
[----:B--2---:R1:W2:Y:S03]  /*1c10*/  SYNCS.PHASECHK.TRANS64.TRYWAIT P0, [UR8+0xa0], R2 ;  /* 0x0000a002ff0075a7 */ /* 0x0042a60008001108 */
[----:B------:R-:W-:Y:S05]  /*1c20*/  BRA.U !UP0, `(.L_x_27) ;  /* 0x0000000108ac7547 */ /* 0x000fea000b800000 */
[----:B------:R-:W-:Y:S01]  /*1c30*/  UIADD3 UR21, UPT, UPT, UR7, UR24, URZ ;  /* 0x0000001807157290 */ /* 0x000fe2000fffe0ff */
[----:B------:R-:W-:-:S11]  /*1c40*/  UMOV UR25, UR6 ;  /* 0x0000000600197c82 */ /* 0x000fd60008000000 */
.L_x_32:
[----:B-1----:R-:W-:Y:S01]  /*1c50*/  ULEA UR17, UR25, UR4, 0x3 ;  /* 0x0000000419117291 */ /* 0x002fe2000f8e18ff */
[----:B--2---:R-:W-:Y:S01]  /*1c60*/  @!P5 MOV R3, 0x2800 ;  /* 0x000028000003d802 */ /* 0x004fe20000000f00 */
[----:B--2---:R-:W-:Y:S10]  /*1c70*/  @P0 BRA `(.L_x_28) ;  /* 0x00000000000c0947 */ /* 0x004ff40003800000 */
[----:B------:R-:W-:-:S04]  /*1c80*/  SHF.L.U32 R5, R15, 0x1f, RZ ;  /* 0x0000001f0f057819 */ /* 0x000fc800000006ff */
[----:B------:R-:W2:Y:S02]  /*1c90*/  SYNCS.PHASECHK.TRANS64.TRYWAIT P0, [UR17+0xa0], R5 ;  /* 0x0000a005ff0075a7 */ /* 0x000ea40008001111 */
[----:B--2---:R-:W-:Y:S05]  /*1ca0*/  @!P0 BRA `(.L_x_29) ;  /* 0x0000007c00948947 */ /* 0x004fea0003800000 */
.L_x_28:
[----:B------:R2:W-:Y:S01]  /*1cb0*/  @!P5 SYNCS.ARRIVE.TRANS64 RZ, [UR17], R3 ;  /* 0x00000003ffffd9a7 */ /* 0x0005e20008000011 */
[----:B------:R-:W-:Y:S04]  /*1cc0*/  BSSY.RECONVERGENT B0, `(.L_x_30) ;  /* 0x0000003000007945 */ /* 0x000fe80003800200 */
[----:B------:R-:W-:Y:S05]  /*1cd0*/  @P4 BRA `(.L_x_31) ;  /* 0x0000000000044947 */ /* 0x000fea0003800000 */
[----:B------:R-:W-:Y:S05]  /*1ce0*/  BPT.TRAP 0x1 ;  /* 0x000000040000795c */ /* 0x000fea0000300000 */
.L_x_31:
[----:B------:R-:W-:Y:S05]  /*1cf0*/  BSYNC.RECONVERGENT B0 ;  /* 0x0000000000007941 */ /* 0x000fea0003800200 */
.L_x_30:
        /* <DEDUP_REMOVED lines=10> */
[----:B------:R-:W-:Y:S01]  /*1da0*/  UIADD3 UR16, UPT, UPT, UR16, 0x6600, URZ ;  /* 0x0000660010107890 */ /* 0x000fe2000fffe0ff */
[----:B-1----:R-:W-:Y:S01]  /*1db0*/  SHF.L.U32 R2, R15, 0x1f, RZ ;  /* 0x0000001f0f027819 */ /* 0x002fe200000006ff */
[----:B------:R-:W-:Y:S02]  /*1dc0*/  UIADD3.X UR31, UPT, UPT, URZ, UR23, URZ, UP1, !UPT ;  /* 0x00000017ff1f7290 */ /* 0x000fe40008ffe4ff */
[----:B------:R-:W-:Y:S01]  /*1dd0*/  UIADD3.X UR29, UPT, UPT, URZ, UR23, URZ, UP0, !UPT ;  /* 0x00000017ff1d7290 */ /* 0x000fe200087fe4ff */
[----:B------:R1:W1:Y:S01]  /*1de0*/  SYNCS.PHASECHK.TRANS64.TRYWAIT P0, [UR8+0xa0], R2 ;  /* 0x0000a002ff0075a7 */ /* 0x0002620008001108 */
[----:B------:R-:W-:Y:S01]  /*1df0*/  ULEA UR8, UR25, UR4, 0xd ;  /* 0x0000000419087291 */ /* 0x000fe2000f8e68ff */
[----:B------:R-:W-:Y:S01]  /*1e00*/  UMOV UR26, 0x0 ;  /* 0x00000000001a7882 */ /* 0x000fe20000000000 */
[----:B------:R-:W-:-:S02]  /*1e10*/  UMOV UR27, 0x10000000 ;  /* 0x10000000001b7882 */ /* 0x000fc40000000000 */
[----:B------:R-:W-:Y:S01]  /*1e20*/  UIADD3 UR8, UPT, UPT, UR8, 0x10600, URZ ;  /* 0x0001060008087890 */ /* 0x000fe2000fffe0ff */
[----:B------:R-:W-:Y:S01]  /*1e30*/  UMOV UR18, UR34 ;  /* 0x0000002200127c82 */ /* 0x000fe20008000000 */
[----:B------:R-:W-:Y:S01]  /*1e40*/  UMOV UR20, UR36 ;  /* 0x0000002400147c82 */ /* 0x000fe20008000000 */
[----:B------:R-:W-:Y:S01]  /*1e50*/  UMOV UR12, UR36 ;  /* 0x00000024000c7c82 */ /* 0x000fe20008000000 */
[----:B------:R-:W-:Y:S01]  /*1e60*/  UMOV UR9, UR17 ;  /* 0x0000001100097c82 */ /* 0x000fe20008000000 */
[----:B------:R-:W-:Y:S01]  /*1e70*/  UMOV UR10, UR19 ;  /* 0x00000013000a7c82 */ /* 0x000fe20008000000 */
[----:B------:R1:W-:Y:S01]  /*1e80*/  UTMALDG.3D [UR16], [UR30], desc[UR26] ;  /* 0x00001a101e0075b4 */ /* 0x0003e20008011000 */
[----:B------:R-:W-:Y:S01]  /*1e90*/  UIADD3 UR24, UPT, UPT, UR24, 0x1, URZ ;  /* 0x0000000118187890 */ /* 0x000fe2000fffe0ff */
[----:B------:R-:W-:-:S03]  /*1ea0*/  UMOV UR25, UR6 ;  /* 0x0000000600197c82 */ /* 0x000fc60008000000 */
[----:B------:R-:W-:Y:S01]  /*1eb0*/  UISETP.NE.AND UP0, UPT, UR24, UR21, UPT ;  /* 0x000000151800728c */ /* 0x000fe2000bf05270 */
[----:B------:R1:W-:Y:S08]  /*1ec0*/  UTMALDG.3D [UR8], [UR28], desc[UR26] ;  /* 0x00001a081c0075b4 */ /* 0x0003f00008011000 */
[----:B------:R-:W-:Y:S05]  /*1ed0*/  BRA.U UP0, `(.L_x_32) ;  /* 0xfffffffd005c7547 */ /* 0x000fea000b83ffff */
.L_x_27:
[C---:B-1----:R-:W-:Y:S01]  /*1ee0*/  LEA R2, R14.reuse, UR4, 0x3 ;  /* 0x000000040e027c11 */ /* 0x042fe2000f8e18ff */
[----:B------:R-:W-:Y:S01]  /*1ef0*/  NOP ;  /* 0x0000000000007918 */ /* 0x000fe20000000000 */
[----:B--2---:R-:W-:Y:S02]  /*1f00*/  SHF.L.U32 R3, R13, 0x1f, RZ ;  /* 0x0000001f0d037819 */ /* 0x004fe400000006ff */
[----:B------:R-:W-:Y:S02]  /*1f10*/  LEA R4, R14, UR4, 0x4 ;  /* 0x000000040e047c11 */ /* 0x000fe4000f8e20ff */
[----:B------:R-:W1:Y:S02]  /*1f20*/  SYNCS.PHASECHK.TRANS64.TRYWAIT P0, [R2+URZ+0x190], R3 ;  /* 0x00019003020075a7 */ /* 0x000e6400080011ff */
[----:B-1----:R-:W-:Y:S05]  /*1f30*/  @!P0 BRA `(.L_x_33) ;  /* 0x0000007c00088947 */ /* 0x002fea0003800000 */
.L_x_145:
[----:B------:R-:W2:Y:S01]  /*1f40*/  LDS.128 R4, [R4+0x220] ;  /* 0x0002200004047984 */ /* 0x000ea20000000c00 */
[----:B---3--:R-:W-:Y:S01]  /*1f50*/  ISETP.GE.AND P0, PT, R40, 0x1, PT ;  /* 0x000000012800780c */ /* 0x008fe20003f06270 */
[----:B-1----:R-:W-:Y:S01]  /*1f60*/  VIADD R2, R2, 0x1a0 ;  /* 0x000001a002027836 */ /* 0x002fe20000000000 */
[----:B------:R-:W-:Y:S01]  /*1f70*/  @!PT LDS RZ, [RZ] ;  /* 0x00000000fffff984 */ /* 0x000fe20000000800 */
[----:B------:R-:W-:Y:S01]  /*1f80*/  @!PT LDS RZ, [RZ] ;  /* 0x00000000fffff984 */ /* 0x000fe20000000800 */
[----:B------:R-:W-:Y:S01]  /*1f90*/  @!PT LDS RZ, [RZ] ;  /* 0x00000000fffff984 */ /* 0x000fe20000000800 */
[----:B------:R-:W-:Y:S01]  /*1fa0*/  @!PT LDS RZ, [RZ] ;  /* 0x00000000fffff984 */ /* 0x000fe20000000800 */
[----:B------:R1:W-:Y:S06]  /*1fb0*/  MEMBAR.ALL.CTA ;  /* 0x0000000000007992 */ /* 0x0003ec0000008000 */
[----:B-1----:R-:W1:Y:S01]  /*1fc0*/  FENCE.VIEW.ASYNC.S ;  /* 0x00000000000073c6 */ /* 0x002e620000000000 */
[----:B------:R-:W-:-:S04]  /*1fd0*/  PRMT R2, RZ, 0x654, R2 ;  /* 0x00000654ff027816 */ /* 0x000fc80000000002 */
[----:B-1----:R1:W-:Y:S01]  /*1fe0*/  SYNCS.ARRIVE.TRANS64.RED.A1T0 RZ, [R2+URZ], RZ ;  /* 0x000000ff02ff79a7 */ /* 0x0023e200081004ff */
[----:B--2---:R-:W-:-:S13]  /*1ff0*/  LOP3.LUT P2, RZ, R6, 0x1, RZ, 0xc0, !PT ;  /* 0x0000000106ff7812 */ /* 0x004fda000784c0ff */
[----:B------:R-:W-:Y:S01]  /*2000*/  @P2 SHF.R.U32.HI R3, RZ, 0x10, R5 ;  /* 0x00000010ff032819 */ /* 0x000fe20000011605 */
[----:B------:R-:W-:Y:S01]  /*2010*/  VOTEU.ANY UP0, P2 ;  /* 0x0000000000ff7886 */ /* 0x000fe20001000100 */
[----:B------:R-:W-:Y:S02]  /*2020*/  @P2 MOV R11, R4 ;  /* 0x00000004000b2202 */ /* 0x000fe40000000f00 */
[----:B------:R-:W-:Y:S02]  /*2030*/  @P2 R2UR.BROADCAST UR8, R3 ;  /* 0x00000000030822ca */ /* 0x000fe400008e0000 */
[----:B------:R-:W-:-:S11]  /*2040*/  @P2 LOP3.LUT R8, R5, 0xffff, RZ, 0xc0, !PT ;  /* 0x0000ffff05082812 */ /* 0x000fd600078ec0ff */
[----:B------:R-:W-:Y:S01]  /*2050*/  @UP0 UMOV UR36, UR8 ;  /* 0x0000000800240c82 */ /* 0x000fe20008000000 */
[----:B-1----:R-:W-:Y:S05]  /*2060*/  @!P0 BRA `(.L_x_34) ;  /* 0x0000000000b88947 */ /* 0x002fea0003800000 */
[----:B------:R-:W4:Y:S01]  /*2070*/  LDC.64 R4, c[0x0][0xb18] ;  /* 0x0002c600ff047b82 */ /* 0x000f220000000a00 */
[----:B------:R-:W-:-:S07]  /*2080*/  ISETP.NE.AND P3, PT, R40, 0x1, PT ;  /* 0x000000012800780c */ /* 0x000fce0003f65270 */
[----:B------:R-:W1:Y:S08]  /*2090*/  LDC.64 R6, c[0x0][0xb10] ;  /* 0x0002c400ff067b82 */ /* 0x000e700000000a00 */
[----:B------:R-:W2:Y:S08]  /*20a0*/  LDC R16, c[0x0][0xb20] ;  /* 0x0002c800ff107b82 */ /* 0x000eb00000000800 */
[----:B------:R-:W3:Y:S01]  /*20b0*/  LDC R18, c[0x0][0xb0c] ;  /* 0x0002c300ff127b82 */ /* 0x000ee20000000800 */
[----:B----4-:R-:W-:Y:S01]  /*20c0*/  IMAD.HI.U32 R17, R0, R5, RZ ;  /* 0x0000000500117227 */ /* 0x010fe200078e00ff */
[----:B------:R-:W-:-:S03]  /*20d0*/  ISETP.NE.AND P0, PT, R4, 0x1, PT ;  /* 0x000000010400780c */ /* 0x000fc60003f05270 */
[----:B------:R-:W-:-:S03]  /*20e0*/  IMAD.HI.U32 R5, R8, R5, RZ ;  /* 0x0000000508057227 */ /* 0x000fc600078e00ff */
[----:B------:R-:W4:Y:S01]  /*20f0*/  LDC.64 R2, c[0x0][0xb28] ;  /* 0x0002ca00ff027b82 */ /* 0x000f220000000a00 */
[----:B-1----:R-:W-:-:S04]  /*2100*/  IMAD.HI.U32 R20, R9, R6, RZ ;  /* 0x0000000609147227 */ /* 0x002fc800078e00ff */
[----:B------:R-:W-:Y:S01]  /*2110*/  IMAD.HI.U32 R22, R11, R6, RZ ;  /* 0x000000060b167227 */ /* 0x000fe200078e00ff */
[----:B------:R-:W-:Y:S02]  /*2120*/  SHF.R.U32.HI R20, RZ, R7, R20 ;  /* 0x00000007ff147219 */ /* 0x000fe40000011614 */
[-C--:B--2---:R-:W-:Y:S02]  /*2130*/  SHF.R.U32.HI R17, RZ, R16.reuse, R17 ;  /* 0x00000010ff117219 */ /* 0x084fe40000011611 */
[----:B------:R-:W-:Y:S02]  /*2140*/  SHF.R.U32.HI R5, RZ, R16, R5 ;  /* 0x00000010ff057219 */ /* 0x000fe40000011605 */
[----:B------:R-:W-:Y:S02]  /*2150*/  SEL R17, R0, R17, !P0 ;  /* 0x0000001100117207 */ /* 0x000fe40004000000 */
[----:B------:R-:W-:Y:S02]  /*2160*/  SHF.R.U32.HI R22, RZ, R7, R22 ;  /* 0x00000007ff167219 */ /* 0x000fe40000011616 */
[----:B---3--:R-:W-:-:S02]  /*2170*/  ISETP.NE.AND P1, PT, R18, 0x1, PT ;  /* 0x000000011200780c */ /* 0x008fc40003f25270 */
[----:B------:R-:W-:Y:S02]  /*2180*/  SEL R5, R8, R5, !P0 ;  /* 0x0000000508057207 */ /* 0x000fe40004000000 */
[----:B------:R-:W-:Y:S02]  /*2190*/  SEL R19, R9, R20, !P1 ;  /* 0x0000001409137207 */ /* 0x000fe40004800000 */
[----:B------:R-:W-:Y:S01]  /*21a0*/  SEL R7, R11, R22, !P1 ;  /* 0x000000160b077207 */ /* 0x000fe20004800000 */
[----:B----4-:R-:W-:-:S04]  /*21b0*/  IMAD.HI.U32 R20, R17, R2, RZ ;  /* 0x0000000211147227 */ /* 0x010fc800078e00ff */
[----:B------:R-:W-:Y:S01]  /*21c0*/  IMAD.HI.U32 R6, R19, R2, RZ ;  /* 0x0000000213067227 */ /* 0x000fe200078e00ff */
[----:B------:R-:W-:-:S04]  /*21d0*/  @P3 SHF.R.U32.HI R17, RZ, R3, R20 ;  /* 0x00000003ff113219 */ /* 0x000fc80000011614 */
[----:B------:R-:W-:Y:S01]  /*21e0*/  @P3 SHF.R.U32.HI R19, RZ, R3, R6 ;  /* 0x00000003ff133219 */ /* 0x000fe20000011606 */
[----:B------:R-:W-:-:S04]  /*21f0*/  IMAD R17, R40, R17, RZ ;  /* 0x0000001128117224 */ /* 0x000fc800078e02ff */
[----:B------:R-:W-:Y:S01]  /*2200*/  IMAD R6, R40, R19, RZ ;  /* 0x0000001328067224 */ /* 0x000fe200078e02ff */
[C---:B------:R-:W-:Y:S02]  /*2210*/  ISETP.GE.AND P0, PT, R5.reuse, R17, PT ;  /* 0x000000110500720c */ /* 0x040fe40003f06270 */
[----:B------:R-:W-:Y:S02]  /*2220*/  IADD3 R17, PT, PT, -R5, RZ, RZ ;  /* 0x000000ff05117210 */ /* 0x000fe40007ffe1ff */
[----:B------:R-:W-:Y:S01]  /*2230*/  ISETP.GE.OR P0, PT, R7, R6, P0 ;  /* 0x000000060700720c */ /* 0x000fe20000706670 */
[----:B------:R-:W-:-:S04]  /*2240*/  IMAD.HI.U32 R6, R5, R2, RZ ;  /* 0x0000000205067227 */ /* 0x000fc800078e00ff */
[----:B------:R-:W-:Y:S01]  /*2250*/  IMAD R8, R4, R17, R8 ;  /* 0x0000001104087224 */ /* 0x000fe200078e0208 */
[----:B------:R-:W-:-:S04]  /*2260*/  SHF.R.U32.HI R6, RZ, R3, R6 ;  /* 0x00000003ff067219 */ /* 0x000fc80000011606 */
[----:B------:R-:W-:-:S03]  /*2270*/  SEL R6, R5, R6, !P3 ;  /* 0x0000000605067207 */ /* 0x000fc60005800000 */
[----:B------:R-:W-:-:S04]  /*2280*/  @!P0 IMAD.HI.U32 R16, R7, R2, RZ ;  /* 0x0000000207108227 */ /* 0x000fc800078e00ff */
[----:B------:R-:W-:Y:S01]  /*2290*/  IMAD.MOV R2, RZ, RZ, -R6 ;  /* 0x000000ffff027224 */ /* 0x000fe200078e0a06 */
[----:B------:R-:W-:-:S03]  /*22a0*/  @!P0 SHF.R.U32.HI R16, RZ, R3, R16 ;  /* 0x00000003ff108219 */ /* 0x000fc60000011610 */
[----:B------:R-:W-:Y:S01]  /*22b0*/  IMAD R2, R40, R2, R5 ;  /* 0x0000000228027224 */ /* 0x000fe200078e0205 */
        /* <DEDUP_REMOVED lines=9> */
.L_x_34:
[----:B------:R-:W1:Y:S02]  /*2350*/  LDCU UR8, c[0x0][0xb30] ;  /* 0x00016600ff0877ac */ /* 0x000e640008000800 */
[----:B-1----:R-:W-:-:S09]  /*2360*/  UISETP.NE.AND UP0, UPT, UR8, 0x1, UPT ;  /* 0x000000010800788c */ /* 0x002fd2000bf05270 */
[----:B------:R-:W-:Y:S05]  /*2370*/  BRA.U UP0, `(.L_x_35) ;  /* 0x0000000100407547 */ /* 0x000fea000b800000 */
[----:B------:R-:W1:Y:S08]  /*2380*/  LDC.64 R4, c[0x0][0xb10] ;  /* 0x0002c400ff047b82 */ /* 0x000e700000000a00 */
[----:B------:R-:W2:Y:S08]  /*2390*/  LDC.64 R2, c[0x0][0xb18] ;  /* 0x0002c600ff027b82 */ /* 0x000eb00000000a00 */
[----:B------:R-:W3:Y:S08]  /*23a0*/  LDC R6, c[0x0][0xb20] ;  /* 0x0002c800ff067b82 */ /* 0x000ef00000000800 */
[----:B------:R-:W4:Y:S01]  /*23b0*/  LDC R16, c[0x0][0xb0c] ;  /* 0x0002c300ff107b82 */ /* 0x000f220000000800 */
[----:B-1----:R-:W-:-:S05]  /*23c0*/  IMAD.HI.U32 R4, R11, R4, RZ ;  /* 0x000000040b047227 */ /* 0x002fca00078e00ff */
[----:B------:R-:W-:Y:S01]  /*23d0*/  SHF.R.U32.HI R4, RZ, R5, R4 ;  /* 0x00000005ff047219 */ /* 0x000fe20000011604 */
[----:B--2---:R-:W-:Y:S01]  /*23e0*/  IMAD.HI.U32 R3, R8, R3, RZ ;  /* 0x0000000308037227 */ /* 0x004fe200078e00ff */
[----:B------:R-:W-:-:S04]  /*23f0*/  ISETP.NE.AND P0, PT, R2, 0x1, PT ;  /* 0x000000010200780c */ /* 0x000fc80003f05270 */
[----:B---3--:R-:W-:-:S04]  /*2400*/  SHF.R.U32.HI R3, RZ, R6, R3 ;  /* 0x00000006ff037219 */ /* 0x008fc80000011603 */
[----:B------:R-:W-:Y:S02]  /*2410*/  SEL R3, R8, R3, !P0 ;  /* 0x0000000308037207 */ /* 0x000fe40004000000 */
[----:B----4-:R-:W-:-:S04]  /*2420*/  ISETP.NE.AND P1, PT, R16, 0x1, PT ;  /* 0x000000011000780c */ /* 0x010fc80003f25270 */
[----:B------:R-:W-:-:S05]  /*2430*/  SEL R4, R11, R4, !P1 ;  /* 0x000000040b047207 */ /* 0x000fca0004800000 */
[----:B------:R-:W-:Y:S02]  /*2440*/  IMAD.IADD R5, R3, 0x1, -R4 ;  /* 0x0000000103057824 */ /* 0x000fe400078e0a04 */
[----:B------:R-:W-:Y:S02]  /*2450*/  IMAD.IADD R3, R4, 0x1, -R3 ;  /* 0x0000000104037824 */ /* 0x000fe400078e0a03 */
[----:B------:R-:W-:Y:S02]  /*2460*/  IMAD R11, R5, R16, R11 ;  /* 0x00000010050b7224 */ /* 0x000fe400078e020b */
[----:B------:R-:W-:-:S07]  /*2470*/  IMAD R8, R3, R2, R8 ;  /* 0x0000000203087224 */ /* 0x000fce00078e0208 */
.L_x_35:
[----:B------:R-:W-:Y:S01]  /*2480*/  VIADD R14, R14, 0x1 ;  /* 0x000000010e0e7836 */ /* 0x000fe20000000000 */
[----:B------:R-:W-:Y:S01]  /*2490*/  PLOP3.LUT P1, PT, PT, PT, PT, 0x80, 0x8 ;  /* 0x000000000008781c */ /* 0x000fe20003f2f070 */
[----:B------:R-:W-:Y:S02]  /*24a0*/  IMAD.IADD R21, R11, 0x1, R90 ;  /* 0x000000010b157824 */ /* 0x000fe400078e025a */
[----:B------:R-:W-:Y:S01]  /*24b0*/  IMAD.IADD R20, R8, 0x1, R83 ;  /* 0x0000000108147824 */ /* 0x000fe200078e0253 */
[----:B------:R-:W-:-:S04]  /*24c0*/  ISETP.NE.AND P0, PT, R14, 0x2, PT ;  /* 0x000000020e00780c */ /* 0x000fc80003f05270 */
[----:B------:R-:W-:Y:S02]  /*24d0*/  SEL R2, RZ, 0x1, P0 ;  /* 0x00000001ff027807 */ /* 0x000fe40000000000 */
[----:B------:R-:W-:Y:S02]  /*24e0*/  SEL R14, R14, RZ, P0 ;  /* 0x000000ff0e0e7207 */ /* 0x000fe40000000000 */
[----:B------:R-:W-:Y:S01]  /*24f0*/  LOP3.LUT R13, R13, R2, RZ, 0x3c, !PT ;  /* 0x000000020d0d7212 */ /* 0x000fe200078e3cff */
[----:B------:R-:W-:Y:S06]  /*2500*/  @P2 BRA `(.L_x_36) ;  /* 0xfffffff000982947 */ /* 0x000fec000383ffff */
[----:B------:R-:W-:Y:S01]  /*2510*/  UIADD3 UR4, UPT, UPT, UR4, 0xa0, URZ ;  /* 0x000000a004047890 */ /* 0x000fe2000fffe0ff */
[----:B------:R-:W-:-:S03]  /*2520*/  SHF.L.U32 R3, R15, 0x1f, RZ ;  /* 0x0000001f0f037819 */ /* 0x000fc600000006ff */
[----:B------:R-:W-:-:S09]  /*2530*/  ULEA UR5, UR6, UR4, 0x3 ;  /* 0x0000000406057291 */ /* 0x000fd2000f8e18ff */
[----:B------:R-:W1:Y:S02]  /*2540*/  SYNCS.PHASECHK.TRANS64.TRYWAIT P0, [UR5], R3 ;  /* 0x00000003ff0075a7 */ /* 0x000e640008001105 */
[----:B-1----:R-:W-:Y:S05]  /*2550*/  @!P0 BRA `(.L_x_37) ;  /* 0x0000007400948947 */ /* 0x002fea0003800000 */
.L_x_147:
[----:B------:R-:W-:-:S04]  /*2560*/  UIADD3 UR6, UPT, UPT, UR6, 0x1, URZ ;  /* 0x0000000106067890 */ /* 0x000fc8000fffe0ff */
[----:B------:R-:W-:-:S04]  /*2570*/  UISETP.NE.AND UP0, UPT, UR6, 0x14, UPT ;  /* 0x000000140600788c */ /* 0x000fc8000bf05270 */
[----:B------:R-:W-:Y:S02]  /*2580*/  USEL UR7, URZ, 0x1, UP0 ;  /* 0x00000001ff077887 */ /* 0x000fe40008000000 */
[----:B------:R-:W-:-:S04]  /*2590*/  USEL UR6, UR6, URZ, UP0 ;  /* 0x000000ff06067287 */ /* 0x000fc80008000000 */
[----:B------:R-:W-:Y:S01]  /*25a0*/  ULEA UR5, UR6, UR4, 0x3 ;  /* 0x0000000406057291 */ /* 0x000fe2000f8e18ff */
[----:B------:R-:W-:-:S04]  /*25b0*/  LOP3.LUT R2, R15, UR7, RZ, 0x3c, !PT ;  /* 0x000000070f027c12 */ /* 0x000fc8000f8e3cff */
[----:B-1----:R-:W-:-:S04]  /*25c0*/  SHF.L.U32 R3, R2, 0x1f, RZ ;  /* 0x0000001f02037819 */ /* 0x002fc800000006ff */
[----:B------:R-:W1:Y:S02]  /*25d0*/  SYNCS.PHASECHK.TRANS64.TRYWAIT P0, [UR5], R3 ;  /* 0x00000003ff0075a7 */ /* 0x000e640008001105 */
[----:B-1----:R-:W-:Y:S05]  /*25e0*/  @!P0 BRA `(.L_x_38) ;  /* 0x0000007400888947 */ /* 0x002fea0003800000 */
.L_x_149:
        /* <DEDUP_REMOVED lines=9> */
.L_x_151:
        /* <DEDUP_REMOVED lines=9> */
.L_x_153:
        /* <DEDUP_REMOVED lines=9> */
.L_x_155:
        /* <DEDUP_REMOVED lines=9> */
.L_x_157:
        /* <DEDUP_REMOVED lines=9> */
.L_x_159:
        /* <DEDUP_REMOVED lines=9> */
.L_x_161:
        /* <DEDUP_REMOVED lines=9> */
.L_x_163:
        /* <DEDUP_REMOVED lines=9> */
.L_x_165:
        /* <DEDUP_REMOVED lines=9> */
.L_x_167:
        /* <DEDUP_REMOVED lines=9> */
.L_x_169:
        /* <DEDUP_REMOVED lines=9> */
.L_x_171:
        /* <DEDUP_REMOVED lines=9> */
.L_x_173:
        /* <DEDUP_REMOVED lines=9> */
.L_x_175:
        /* <DEDUP_REMOVED lines=9> */
.L_x_177:
        /* <DEDUP_REMOVED lines=9> */
.L_x_179:
        /* <DEDUP_REMOVED lines=9> */
.L_x_181:
        /* <DEDUP_REMOVED lines=9> */
.L_x_183:
[----:B------:R-:W-:-:S04]  /*2f80*/  UIADD3 UR6, UPT, UPT, UR6, 0x1, URZ ;  /* 0x0000000106067890 */ /* 0x000fc8000fffe0ff */
[----:B------:R-:W-:-:S04]  /*2f90*/  UISETP.NE.AND UP0, UPT, UR6, 0x14, UPT ;  /* 0x000000140600788c */ /* 0x000fc8000bf05270 */
[----:B------:R-:W-:Y:S02]  /*2fa0*/  USEL UR5, URZ, 0x1, UP0 ;  /* 0x00000001ff057887 */ /* 0x000fe40008000000 */
[----:B------:R-:W-:-:S04]  /*2fb0*/  USEL UR6, UR6, URZ, UP0 ;  /* 0x000000ff06067287 */ /* 0x000fc80008000000 */
[----:B------:R-:W-:Y:S01]  /*2fc0*/  ULEA UR6, UR6, UR4, 0x3 ;  /* 0x0000000406067291 */ /* 0x000fe2000f8e18ff */
[----:B-1----:R-:W-:-:S04]  /*2fd0*/  LOP3.LUT R3, R2, UR5, RZ, 0x3c, !PT ;  /* 0x0000000502037c12 */ /* 0x002fc8000f8e3cff */
[----:B------:R-:W-:Y:S01]  /*2fe0*/  SHF.L.U32 R3, R3, 0x1f, RZ ;  /* 0x0000001f03037819 */ /* 0x000fe200000006ff */
[----:B----4-:R-:W-:-:S07]  /*2ff0*/  IMAD.U32 R0, RZ, RZ, UR6 ;  /* 0x00000006ff007e24 */ /* 0x010fce000f8e00ff */
.L_x_56:
[----:B-1----:R1:W2:Y:S02]  /*3000*/  SYNCS.PHASECHK.TRANS64.TRYWAIT P0, [R0+URZ], R3 ;  /* 0x00000003000075a7 */ /* 0x0022a400080011ff */
[----:B--2---:R-:W-:Y:S05]  /*3010*/  @!P0 NANOSLEEP.SYNCS 0x989680 ;  /* 0x009896800000895d */ /* 0x004fea0003900000 */
[----:B------:R-:W2:Y:S02]  /*3020*/  @!P0 SYNCS.PHASECHK.TRANS64 P0, [R0+URZ], R3 ;  /* 0x00000003000085a7 */ /* 0x000ea400080010ff */
[----:B--2---:R-:W-:Y:S05]  /*3030*/  @P0 EXIT ;  /* 0x000000000000094d */ /* 0x004fea0003800000 */
[----:B------:R-:W-:Y:S05]  /*3040*/  BRA `(.L_x_56) ;  /* 0xfffffffc00ec7947 */ /* 0x000fea000383ffff */
.L_x_18:
[----:B------:R-:W-:-:S04]  /*3050*/  UISETP.NE.AND UP1, UPT, UR37, URZ, UPT ;  /* 0x000000ff2500728c */ /* 0x000fc8000bf25270 */
[----:B------:R-:W-:-:S09]  /*3060*/  UISETP.NE.OR UP1, UPT, UR8, 0x1, UP1 ;  /* 0x000000010800788c */ /* 0x000fd20008f25670 */
[----:B------:R-:W-:Y:S05]  /*3070*/  BRA.U UP1, `(.L_x_57) ;  /* 0x0000000501487547 */ /* 0x000fea000b800000 */
[----:B------:R-:W-:Y:S01]  /*3080*/  ISETP.NE.AND P2, PT, R2, RZ, PT ;  /* 0x000000ff0200720c */ /* 0x000fe20003f45270 */
[----:B------:R-:W-:Y:S01]  /*3090*/  IMAD.MOV.U32 R12, RZ, RZ, 0x1 ;  /* 0x00000001ff0c7424 */ /* 0x000fe200078e00ff */
[----:B------:R-:W-:Y:S02]  /*30a0*/  CS2R R10, SRZ ;  /* 0x00000000000a7805 */ /* 0x000fe4000001ff00 */
[----:B------:R-:W-:Y:S01]  /*30b0*/  CS2R R8, SRZ ;  /* 0x0000000000087805 */ /* 0x000fe2000001ff00 */
[----:B------:R-:W-:Y:S01]  /*30c0*/  UMOV UR4, 0x400 ;  /* 0x0000040000047882 */ /* 0x000fe20000000000 */
[----:B------:R-:W-:Y:S01]  /*30d0*/  UMOV UR6, URZ ;  /* 0x000000ff00067c82 */ /* 0x000fe20008000000 */
[----:B------:R-:W-:-:S12]  /*30e0*/  ULEA UR37, UR37, UR4, 0x18 ;  /* 0x0000000425257291 */ /* 0x000fd8000f8ec0ff */
.L_x_61:
[----:B------:R-:W-:Y:S02]  /*30f0*/  LEA R0, R8, UR37, 0x3 ;  /* 0x0000002508007c11 */ /* 0x000fe4000f8e18ff */
[----:B------:R-:W-:-:S03]  /*3100*/  SHF.L.U32 R5, R9, 0x1f, RZ ;  /* 0x0000001f09057819 */ /* 0x000fc600000006ff */
[----:B------:R-:W-:Y:S01]  /*3110*/  VIADD R4, R0, 0x200 ;  /* 0x0000020000047836 */ /* 0x000fe20000000000 */
[----:B------:R-:W1:Y:S02]  /*3120*/  SYNCS.PHASECHK.TRANS64.TRYWAIT P0, [R0+URZ+0x1f0], R5 ;  /* 0x0001f005000075a7 */ /* 0x000e6400080011ff */
[----:B-1----:R-:W-:Y:S05]  /*3130*/  @!P0 BRA `(.L_x_58) ;  /* 0x0000007000648947 */ /* 0x002fea0003800000 */
.L_x_184:
[----:B------:R-:W-:Y:S01]  /*3140*/  ULEA UR5, UR6, UR37, 0x3 ;  /* 0x0000002506057291 */ /* 0x000fe2000f8e18ff */
[----:B------:R-:W-:Y:S02]  /*3150*/  PRMT R4, RZ, 0x654, R4 ;  /* 0x00000654ff047816 */ /* 0x000fe40000000004 */
[----:B-1----:R-:W-:Y:S01]  /*3160*/  SHF.L.U32 R5, R12, 0x1f, RZ ;  /* 0x0000001f0c057819 */ /* 0x002fe200000006ff */
[----:B------:R-:W-:Y:S01]  /*3170*/  UIADD3 UR4, UPT, UPT, UR5, 0x190, URZ ;  /* 0x0000019005047890 */ /* 0x000fe2000fffe0ff */
[----:B------:R1:W-:Y:S05]  /*3180*/  SYNCS.ARRIVE.TRANS64.RED.A1T0 RZ, [R4+URZ], RZ ;  /* 0x000000ff04ff79a7 */ /* 0x0003ea00081004ff */
[----:B------:R-:W-:Y:S01]  /*3190*/  IMAD.U32 R7, RZ, RZ, UR4 ;  /* 0x00000004ff077e24 */ /* 0x000fe2000f8e00ff */
[----:B------:R-:W2:Y:S04]  /*31a0*/  SYNCS.PHASECHK.TRANS64.TRYWAIT P0, [UR5+0x1a0], R5 ;  /* 0x0001a005ff0075a7 */ /* 0x000ea80008001105 */
[----:B------:R-:W-:Y:S01]  /*31b0*/  PRMT R6, R2, 0x654, R7 ;  /* 0x0000065402067816 */ /* 0x000fe20000000007 */
[----:B-1----:R-:W-:Y:S01]  /*31c0*/  @!P2 IMAD.MOV.U32 R4, RZ, RZ, 0x10 ;  /* 0x00000010ff04a424 */ /* 0x002fe200078e00ff */
[----:B--2---:R-:W-:Y:S06]  /*31d0*/  @!P0 BRA `(.L_x_59) ;  /* 0x0000007000508947 */ /* 0x004fec0003800000 */
.L_x_186:
[----:B------:R-:W-:Y:S01]  /*31e0*/  ULEA UR4, UR6, UR37, 0x4 ;  /* 0x0000002506047291 */ /* 0x000fe2000f8e20ff */
[----:B------:R-:W-:Y:S01]  /*31f0*/  SEL R3, R6, R3, !P2 ;  /* 0x0000000306037207 */ /* 0x000fe20005000000 */
[----:B------:R-:W-:Y:S01]  /*3200*/  UIADD3 UR5, UPT, UPT, UR5, 0x190, URZ ;  /* 0x0000019005057890 */ /* 0x000fe2000fffe0ff */
[----:B-1----:R-:W-:Y:S01]  /*3210*/  LEA R0, R11, UR37, 0x3 ;  /* 0x000000250b007c11 */ /* 0x002fe2000f8e18ff */
[----:B------:R-:W-:Y:S01]  /*3220*/  UIADD3 UR4, UPT, UPT, UR4, 0x220, URZ ;  /* 0x0000022004047890 */ /* 0x000fe2000fffe0ff */
[----:B------:R-:W-:Y:S01]  /*3230*/  SHF.L.U32 R5, R10, 0x1f, RZ ;  /* 0x0000001f0a057819 */ /* 0x000fe200000006ff */
[----:B------:R1:W-:Y:S01]  /*3240*/  @!P2 SYNCS.ARRIVE.TRANS64.RED RZ, [R3+URZ], R4 ;  /* 0x0000000403ffa9a7 */ /* 0x0003e200080004ff */
[----:B------:R-:W-:Y:S01]  /*3250*/  UIADD3 UR6, UPT, UPT, UR6, 0x1, URZ ;  /* 0x0000000106067890 */ /* 0x000fe2000fffe0ff */
[----:B------:R-:W-:-:S03]  /*3260*/  VIADD R8, R8, 0x1 ;  /* 0x0000000108087836 */ /* 0x000fc60000000000 */
[----:B------:R-:W-:Y:S02]  /*3270*/  UISETP.NE.AND UP0, UPT, UR6, 0x2, UPT ;  /* 0x000000020600788c */ /* 0x000fe4000bf05270 */
[----:B------:R-:W-:Y:S06]  /*3280*/  UGETNEXTWORKID.BROADCAST [UR4], [UR5] ;  /* 0x00000000040073ca */ /* 0x000fec0008000100 */
[----:B------:R-:W-:Y:S01]  /*3290*/  USEL UR4, URZ, 0x1, UP0 ;  /* 0x00000001ff047887 */ /* 0x000fe20008000000 */
[----:B------:R-:W-:Y:S01]  /*32a0*/  ISETP.NE.AND P0, PT, R8, 0x2, PT ;  /* 0x000000020800780c */ /* 0x000fe20003f05270 */
[----:B------:R-:W-:Y:S01]  /*32b0*/  USEL UR6, UR6, URZ, UP0 ;  /* 0x000000ff06067287 */ /* 0x000fe20008000000 */
[----:B------:R-:W2:Y:S03]  /*32c0*/  SYNCS.PHASECHK.TRANS64.TRYWAIT P1, [R0+URZ+0x190], R5 ;  /* 0x00019005000075a7 */ /* 0x000ea600080211ff */
[----:B------:R-:W-:Y:S01]  /*32d0*/  LOP3.LUT R12, R12, UR4, RZ, 0x3c, !PT ;  /* 0x000000040c0c7c12 */ /* 0x000fe2000f8e3cff */
[----:B-12---:R-:W-:Y:S07]  /*32e0*/  @!P1 BRA `(.L_x_60) ;  /* 0x0000007000249947 */ /* 0x006fee0003800000 */
.L_x_187:
[C---:B------:R-:W-:Y:S01]  /*32f0*/  LEA R4, R11.reuse, UR37, 0x4 ;  /* 0x000000250b047c11 */ /* 0x040fe2000f8e20ff */
[----:B-1----:R-:W-:Y:S01]  /*3300*/  VIADD R0, R0, 0x1a0 ;  /* 0x000001a000007836 */ /* 0x002fe20000000000 */
[----:B------:R-:W-:Y:S01]  /*3310*/  SEL R8, R8, RZ, P0 ;  /* 0x000000ff08087207 */ /* 0x000fe20000000000 */
[----:B------:R-:W-:-:S03]  /*3320*/  VIADD R11, R11, 0x1 ;  /* 0x000000010b0b7836 */ /* 0x000fc60000000000 */
[----:B------:R-:W1:Y:S01]  /*3330*/  LDS.128 R4, [R4+0x220] ;  /* 0x0002200004047984 */ /* 0x000e620000000c00 */
[----:B------:R-:W-:Y:S02]  /*3340*/  PRMT R0, RZ, 0x654, R0 ;  /* 0x00000654ff007816 */ /* 0x000fe40000000000 */
[C---:B------:R-:W-:Y:S01]  /*3350*/  ISETP.NE.AND P1, PT, R11.reuse, 0x2, PT ;  /* 0x000000020b00780c */ /* 0x040fe20003f25270 */
[----:B------:R-:W-:Y:S01]  /*3360*/  @!PT LDS RZ, [RZ] ;  /* 0x00000000fffff984 */ /* 0x000fe20000000800 */
[----:B------:R-:W-:Y:S01]  /*3370*/  @!PT LDS RZ, [RZ] ;  /* 0x00000000fffff984 */ /* 0x000fe20000000800 */
[----:B------:R-:W-:Y:S01]  /*3380*/  @!PT LDS RZ, [RZ] ;  /* 0x00000000fffff984 */ /* 0x000fe20000000800 */
[----:B------:R-:W-:Y:S01]  /*3390*/  @!PT LDS RZ, [RZ] ;  /* 0x00000000fffff984 */ /* 0x000fe20000000800 */
[----:B------:R2:W-:Y:S06]  /*33a0*/  MEMBAR.ALL.CTA ;  /* 0x0000000000007992 */ /* 0x0005ec0000008000 */
[----:B--2---:R-:W2:Y:S01]  /*33b0*/  FENCE.VIEW.ASYNC.S ;  /* 0x00000000000073c6 */ /* 0x004ea20000000000 */
[----:B------:R-:W-:Y:S01]  /*33c0*/  SEL R11, R11, RZ, P1 ;  /* 0x000000ff0b0b7207 */ /* 0x000fe20000800000 */
[----:B--2---:R2:W-:Y:S01]  /*33d0*/  SYNCS.ARRIVE.TRANS64.RED.A1T0 RZ, [R0+URZ], RZ ;  /* 0x000000ff00ff79a7 */ /* 0x0045e200081004ff */
[----:B-1----:R-:W-:-:S02]  /*33e0*/  LOP3.LUT P3, RZ, R6, 0x1, RZ, 0xc0, !PT ;  /* 0x0000000106ff7812 */ /* 0x002fc4000786c0ff */
[----:B------:R-:W-:-:S04]  /*33f0*/  SEL R5, RZ, 0x1, P1 ;  /* 0x00000001ff057807 */ /* 0x000fc80000800000 */
[----:B------:R-:W-:Y:S02]  /*3400*/  LOP3.LUT R10, R10, R5, RZ, 0x3c, !PT ;  /* 0x000000050a0a7212 */ /* 0x000fe400078e3cff */
[----:B--2---:R-:W-:-:S04]  /*3410*/  SEL R0, RZ, 0x1, P0 ;  /* 0x00000001ff007807 */ /* 0x004fc80000000000 */
[----:B------:R-:W-:Y:S01]  /*3420*/  LOP3.LUT R9, R9, R0, RZ, 0x3c, !PT ;  /* 0x0000000009097212 */ /* 0x000fe200078e3cff */
[----:B------:R-:W-:Y:S06]  /*3430*/  @P3 BRA `(.L_x_61) ;  /* 0xfffffffc002c3947 */ /* 0x000fec000383ffff */
[----:B------:R-:W-:Y:S01]  /*3440*/  ULEA UR5, UR6, UR37, 0x3 ;  /* 0x0000002506057291 */ /* 0x000fe2000f8e18ff */
[----:B------:R-:W-:-:S08]  /*3450*/  SHF.L.U32 R3, R12, 0x1f, RZ ;  /* 0x0000001f0c037819 */ /* 0x000fd000000006ff */
[----:B------:R-:W1:Y:S02]  /*3460*/  SYNCS.PHASECHK.TRANS64 P0, [UR5+0x1a0], R3 ;  /* 0x0001a003ff0075a7 */ /* 0x000e640008001005 */
[----:B-1----:R-:W-:Y:S05]  /*3470*/  @P0 BRA `(.L_x_62) ;  /* 0x0000000000080947 */ /* 0x002fea0003800000 */
[----:B------:R-:W1:Y:S02]  /*3480*/  SYNCS.PHASECHK.TRANS64.TRYWAIT P0, [UR5+0x1a0], R3 ;  /* 0x0001a003ff0075a7 */ /* 0x000e640008001105 */
[----:B-1----:R-:W-:Y:S05]  /*3490*/  @!P0 BRA `(.L_x_63) ;  /* 0x0000006c00cc8947 */ /* 0x002fea0003800000 */
.L_x_62:
[----:B------:R-:W-:-:S04]  /*34a0*/  UIADD3 UR4, UPT, UPT, UR6, 0x1, URZ ;  /* 0x0000000106047890 */ /* 0x000fc8000fffe0ff */
[----:B------:R-:W-:-:S04]  /*34b0*/  UISETP.NE.AND UP0, UPT, UR4, 0x2, UPT ;  /* 0x000000020400788c */ /* 0x000fc8000bf05270 */
[----:B------:R-:W-:Y:S02]  /*34c0*/  USEL UR7, URZ, 0x1, UP0 ;  /* 0x00000001ff077887 */ /* 0x000fe40008000000 */
[----:B------:R-:W-:-:S04]  /*34d0*/  USEL UR4, UR4, URZ, UP0 ;  /* 0x000000ff04047287 */ /* 0x000fc80008000000 */
[----:B------:R-:W-:Y:S01]  /*34e0*/  ULEA UR4, UR4, UR37, 0x3 ;  /* 0x0000002504047291 */ /* 0x000fe2000f8e18ff */
[----:B-1----:R-:W-:-:S04]  /*34f0*/  LOP3.LUT R3, R12, UR7, RZ, 0x3c, !PT ;  /* 0x000000070c037c12 */ /* 0x002fc8000f8e3cff */
[----:B------:R-:W-:-:S04]  /*3500*/  SHF.L.U32 R0, R3, 0x1f, RZ ;  /* 0x0000001f03007819 */ /* 0x000fc800000006ff */
[----:B------:R-:W1:Y:S02]  /*3510*/  SYNCS.PHASECHK.TRANS64 P0, [UR4+0x1a0], R0 ;  /* 0x0001a000ff0075a7 */ /* 0x000e640008001004 */
[----:B-1----:R-:W-:Y:S05]  /*3520*/  @P0 EXIT ;  /* 0x000000000000094d */ /* 0x002fea0003800000 */
[----:B------:R-:W-:Y:S02]  /*3530*/  SHF.L.U32 R3, R3, 0x1f, RZ ;  /* 0x0000001f03037819 */ /* 0x000fe400000006ff */
[----:B------:R-:W-:-:S07]  /*3540*/  MOV R0, UR4 ;  /* 0x0000000400007c02 */ /* 0x000fce0008000f00 */
.L_x_64:
[----:B-1----:R1:W2:Y:S02]  /*3550*/  SYNCS.PHASECHK.TRANS64.TRYWAIT P0, [R0+URZ+0x1a0], R3 ;  /* 0x0001a003000075a7 */ /* 0x0022a400080011ff */
[----:B--2---:R-:W-:Y:S05]  /*3560*/  @!P0 NANOSLEEP.SYNCS 0x989680 ;  /* 0x009896800000895d */ /* 0x004fea0003900000 */
[----:B------:R-:W2:Y:S02]  /*3570*/  @!P0 SYNCS.PHASECHK.TRANS64 P0, [R0+URZ+0x1a0], R3 ;  /* 0x0001a003000085a7 */ /* 0x000ea400080010ff */
[----:B--2---:R-:W-:Y:S05]  /*3580*/  @P0 EXIT ;  /* 0x000000000000094d */ /* 0x004fea0003800000 */
[----:B------:R-:W-:Y:S05]  /*3590*/  BRA `(.L_x_64) ;  /* 0xfffffffc00ec7947 */ /* 0x000fea000383ffff */
.L_x_57:
[----:B------:R-:W-:-:S09]  /*35a0*/  UISETP.NE.AND UP1, UPT, UR8, URZ, UPT ;  /* 0x000000ff0800728c */ /* 0x000fd2000bf25270 */
[----:B------:R-:W-:Y:S05]  /*35b0*/  BRA.U UP1, `(.L_x_65) ;  /* 0x0000000d01787547 */ /* 0x000fea000b800000 */
[----:B------:R-:W-:Y:S01]  /*35c0*/  UMOV UR4, 0x40 ;  /* 0x0000004000047882 */ /* 0x000fe20000000000 */
[----:B------:R-:W-:Y:S01]  /*35d0*/  NOP ;  /* 0x0000000000007918 */ /* 0x000fe20000000000 */
[----:B------:R-:W-:Y:S01]  /*35e0*/  ULEA UR4, UR37, UR4, 0x18 ;  /* 0x0000000425047291 */ /* 0x000fe2000f8ec0ff */
[----:B------:R-:W-:Y:S02]  /*35f0*/  UMOV UR5, 0x400 ;  /* 0x0000040000057882 */ /* 0x000fe40000000000 */
[----:B------:R-:W-:-:S06]  /*3600*/  ULEA UR37, UR37, UR5, 0x18 ;  /* 0x0000000525257291 */ /* 0x000fcc000f8ec0ff */
[----:B------:R-:W1:Y:S02]  /*3610*/  LDS.U8 R0, [UR4+0x1c] ;  /* 0x00001c04ff007984 */ /* 0x000e640008000000 */
[----:B-1----:R-:W-:-:S13]  /*3620*/  ISETP.NE.AND P0, PT, R0, RZ, PT ;  /* 0x000000ff0000720c */ /* 0x002fda0003f05270 */
[----:B------:R-:W-:Y:S05]  /*3630*/  @P0 BRA `(.L_x_66) ;  /* 0x0000000000580947 */ /* 0x000fea0003800000 */
[----:B------:R-:W-:-:S13]  /*3640*/  ELECT P0, URZ, PT ;  /* 0x0000000000ff782f */ /* 0x000fda0003800000 */
[----:B------:R-:W-:Y:S05]  /*3650*/  @!P0 BRA `(.L_x_67) ;  /* 0x0000000000608947 */ /* 0x000fea0003800000 */
[----:B------:R-:W-:Y:S01]  /*3660*/  UMOV UR5, 0x10 ;  /* 0x0000001000057882 */ /* 0x000fe20000000000 */
[----:B------:R-:W-:Y:S01]  /*3670*/  HFMA2 R0, -RZ, RZ, 0, 5.9604644775390625e-08 ;  /* 0x00000001ff007431 */ /* 0x000fe200000001ff */
[----:B------:R-:W-:-:S03]  /*3680*/  MOV R2, 0xffff ;  /* 0x0000ffff00027802 */ /* 0x000fc60000000f00 */
[----:B------:R-:W-:Y:S04]  /*3690*/  DEPBAR.LE SB1, 0x36 ;  /* 0x00009d800000791a */ /* 0x000fe80000000000 */
[----:B------:R-:W1:Y:S02]  /*36a0*/  UTCATOMSWS.FIND_AND_SET.ALIGN UP0, UR5, UR5 ;  /* 0x00000005000575e3 */ /* 0x000e640008000800 */
[----:B-1----:R-:W-:Y:S01]  /*36b0*/  MOV R3, UR5 ;  /* 0x0000000500037c02 */ /* 0x002fe20008000f00 */
[----:B------:R-:W-:Y:S06]  /*36c0*/  BRA.U UP0, `(.L_x_68) ;  /* 0x0000000100187547 */ /* 0x000fec000b800000 */
.L_x_69:
[----:B------:R-:W-:Y:S05]  /*36d0*/  NANOSLEEP 0x64 ;  /* 0x000000640000795d */ /* 0x000fea0003800000 */
[----:B------:R-:W-:-:S05]  /*36e0*/  UMOV UR5, 0x10 ;  /* 0x0000001000057882 */ /* 0x000fca0000000000 */
[----:B------:R-:W-:Y:S04]  /*36f0*/  DEPBAR.LE SB1, 0x36 ;  /* 0x00009d800000791a */ /* 0x000fe80000000000 */
[----:B------:R-:W1:Y:S02]  /*3700*/  UTCATOMSWS.FIND_AND_SET.ALIGN UP0, UR5, UR5 ;  /* 0x00000005000575e3 */ /* 0x000e640008000800 */
[----:B-1----:R-:W-:Y:S01]  /*3710*/  MOV R3, UR5 ;  /* 0x0000000500037c02 */ /* 0x002fe20008000f00 */
[----:B------:R-:W-:Y:S05]  /*3720*/  BRA.U !UP0, `(.L_x_69) ;  /* 0xfffffffd08e87547 */ /* 0x000fea000b83ffff */
.L_x_68:
[-C--:B------:R-:W-:Y:S02]  /*3730*/  SHF.L.U32 R2, R2, R3.reuse, RZ ;  /* 0x0000000302027219 */ /* 0x080fe400000006ff */
[----:B------:R-:W-:Y:S01]  /*3740*/  SHF.L.U32 R0, R0, R3, RZ ;  /* 0x0000000300007219 */ /* 0x000fe200000006ff */
[----:B------:R-:W-:Y:S02]  /*3750*/  IMAD.SHL.U32 R3, R3, 0x20, RZ ;  /* 0x0000002003037824 */ /* 0x000fe400078e00ff */
[----:B------:R1:W-:Y:S04]  /*3760*/  ATOMS.OR RZ, [UR4+0x14], R2 ;  /* 0x00001402ffff798c */ /* 0x0003e8000b000004 */
[----:B------:R1:W-:Y:S04]  /*3770*/  ATOMS.OR RZ, [UR4+0x18], R0 ;  /* 0x00001800ffff798c */ /* 0x0003e8000b000004 */
[----:B------:R1:W-:Y:S01]  /*3780*/  STS [UR37+0x240], R3 ;  /* 0x00024003ff007988 */ /* 0x0003e20008000825 */
[----:B------:R-:W-:Y:S05]  /*3790*/  BRA `(.L_x_67) ;  /* 0x0000000000107947 */ /* 0x000fea0003800000 */
.L_x_66:
[----:B------:R-:W-:Y:S02]  /*37a0*/  MOV R0, 0xffffffff ;  /* 0xffffffff00007802 */ /* 0x000fe40000000f00 */
[----:B------:R-:W-:-:S03]  /*37b0*/  MOV R2, 0x37e0 ;  /* 0x000037e000027802 */ /* 0x000fc60000000f00 */
[----:B------:R1:W-:Y:S04]  /*37c0*/  STS [UR37+0x240], R0 ;  /* 0x00024000ff007988 */ /* 0x0003e80008000825 */
[----:B-1-3-5:R-:W-:Y:S05]  /*37d0*/  CALL.REL.NOINC `($__internal_1_$__cuda_sm10x_tcgen05_guardrail_trap_phase_invalid_during_alloc) ;  /* 0x0000007400107944 */ /* 0x02afea0003c00000 */
.L_x_67:
[----:B------:R-:W-:Y:S05]  /*37e0*/  WARPSYNC.ALL ;  /* 0x0000000000007948 */ /* 0x000fea0003800000 */
[----:B------:R-:W2:Y:S01]  /*37f0*/  S2UR UR6, SR_CgaCtaId ;  /* 0x00000000000679c3 */ /* 0x000ea20000008800 */
[----:B------:R-:W-:Y:S01]  /*3800*/  UMOV UR4, 0x400 ;  /* 0x0000040000047882 */ /* 0x000fe20000000000 */
[----:B------:R-:W-:-:S06]  /*3810*/  NOP ;  /* 0x0000000000007918 */ /* 0x000fcc0000000000 */
[----:B------:R-:W-:Y:S06]  /*3820*/  BAR.ARV 0x6, 0xa0 ;  /* 0x0182800000007b1d */ /* 0x000fec0000002000 */
[----:B------:R-:W4:Y:S01]  /*3830*/  LDCU UR7, c[0x0][0x38c] ;  /* 0x00007180ff0777ac */ /* 0x000f220008000800 */
[----:B------:R-:W-:Y:S01]  /*3840*/  IMAD.MOV.U32 R11, RZ, RZ, 0x1 ;  /* 0x00000001ff0b7424 */ /* 0x000fe200078e00ff */
[----:B------:R-:W-:Y:S01]  /*3850*/  CS2R R8, SRZ ;  /* 0x0000000000087805 */ /* 0x000fe2000001ff00 */
[----:B------:R-:W-:Y:S01]  /*3860*/  IMAD.MOV.U32 R10, RZ, RZ, RZ ;  /* 0x000000ffff0a7224 */ /* 0x000fe200078e00ff */
[----:B------:R-:W-:Y:S01]  /*3870*/  UMOV UR17, URZ ;  /* 0x000000ff00117c82 */ /* 0x000fe20008000000 */
[----:B------:R-:W-:Y:S01]  /*3880*/  UMOV UR16, URZ ;  /* 0x000000ff00107c82 */ /* 0x000fe20008000000 */
[----:B------:R-:W-:Y:S01]  /*3890*/  UMOV UR20, 0x0 ;  /* 0x0000000000147882 */ /* 0x000fe20000000000 */
[----:B------:R-:W-:Y:S01]  /*38a0*/  UMOV UR21, 0x44084a0 ;  /* 0x044084a000157882 */ /* 0x000fe20000000000 */
[----:B--2---:R-:W-:Y:S01]  /*38b0*/  ULEA UR6, UR6, UR4, 0x18 ;  /* 0x0000000406067291 */ /* 0x004fe2000f8ec0ff */
[----:B------:R-:W2:Y:S03]  /*38c0*/  LDCU UR4, c[0x0][0x38c] ;  /* 0x00007180ff0477ac */ /* 0x000ea60008000800 */
[----:B------:R-:W-:-:S02]  /*38d0*/  UIADD3 UR11, UPT, UPT, UR6, 0x10600, URZ ;  /* 0x00010600060b7890 */ /* 0x000fc4000fffe0ff */
[----:B----4-:R-:W-:-:S03]  /*38e0*/  UIADD3 UR7, UPT, UPT, UR7, 0x1f, URZ ;  /* 0x0000001f07077890 */ /* 0x010fc6000fffe0ff */
[----:B-1----:R-:W1:Y:S01]  /*38f0*/  LDS R0, [UR6+0x240] ;  /* 0x00024006ff007984 */ /* 0x002e620008000800 */
[----:B------:R-:W-:Y:S02]  /*3900*/  UIADD3 UR18, UPT, UPT, UR6, 0x6600, URZ ;  /* 0x0000660006127890 */ /* 0x000fe4000fffe0ff */
[----:B------:R-:W-:Y:S02]  /*3910*/  USHF.R.S32.HI UR5, URZ, 0x1f, UR7 ;  /* 0x0000001fff057899 */ /* 0x000fe40008011407 */
[----:B------:R-:W-:Y:S02]  /*3920*/  USHF.R.U32.HI UR11, URZ, 0x4, UR11 ;  /* 0x00000004ff0b7899 */ /* 0x000fe4000801160b */
[----:B------:R-:W-:Y:S02]  /*3930*/  ULEA.HI UR5, UR5, UR7, URZ, 0x5 ;  /* 0x0000000705057291 */ /* 0x000fe4000f8f28ff */
[----:B------:R-:W-:Y:S02]  /*3940*/  USHF.R.U32.HI UR18, URZ, 0x4, UR18 ;  /* 0x00000004ff127899 */ /* 0x000fe40008011612 */
[----:B------:R-:W-:-:S02]  /*3950*/  USHF.R.S32.HI UR5, URZ, 0x5, UR5 ;  /* 0x00000005ff057899 */ /* 0x000fc40008011405 */
[----:B------:R-:W-:Y:S02]  /*3960*/  ULOP3.LUT UR11, UR11, 0x3fff, URZ, 0xc0, !UPT ;  /* 0x00003fff0b0b7892 */ /* 0x000fe4000f8ec0ff */
[----:B------:R-:W-:Y:S02]  /*3970*/  UISETP.LT.AND UP0, UPT, UR5, 0x1, UPT ;  /* 0x000000010500788c */ /* 0x000fe4000bf01270 */
[----:B------:R-:W-:Y:S02]  /*3980*/  ULOP3.LUT UR18, UR18, 0x3fff, URZ, 0xc0, !UPT ;  /* 0x00003fff12127892 */ /* 0x000fe4000f8ec0ff */
[----:B------:R-:W-:Y:S02]  /*3990*/  USEL UR10, UR5, 0x1, !UP0 ;  /* 0x00000001050a7887 */ /* 0x000fe4000c000000 */
[----:B------:R-:W-:Y:S02]  /*39a0*/  ULOP3.LUT UR11, UR11, 0x10000, URZ, 0xfc, !UPT ;  /* 0x000100000b0b7892 */ /* 0x000fe4000f8efcff */
[----:B------:R-:W-:-:S02]  /*39b0*/  UIADD3 UR10, UPT, UPT, -UR10, URZ, URZ ;  /* 0x000000ff0a0a7290 */ /* 0x000fc4000fffe1ff */
[----:B--2---:R-:W-:Y:S01]  /*39c0*/  UISETP.GE.AND UP3, UPT, UR4, 0x1, UPT ;  /* 0x000000010400788c */ /* 0x004fe2000bf66270 */
[----:B-1----:R-:W-:-:S15]  /*39d0*/  R2UR UR19, R0 ;  /* 0x00000000001372ca */ /* 0x002fde00000e0000 */
.L_x_76:
[----:B------:R-:W-:Y:S02]  /*39e0*/  LEA R0, R10, UR6, 0x3 ;  /* 0x000000060a007c11 */ /* 0x000fe4000f8e18ff */
[----:B------:R-:W-:Y:S02]  /*39f0*/  SHF.L.U32 R5, R9, 0x1f, RZ ;  /* 0x0000001f09057819 */ /* 0x000fe400000006ff */
[----:B------:R-:W-:Y:S01]  /*3a00*/  PLOP3.LUT P0, PT, PT, PT, UP3, 0x80, 0x8 ;  /* 0x000000000008781c */ /* 0x000fe20003f0f038 */
[----:B------:R-:W-:Y:S01]  /*3a10*/  VIADD R3, R0, 0x1a0 ;  /* 0x000001a000037836 */ /* 0x000fe20000000000 */
[----:B-1----:R-:W1:Y:S02]  /*3a20*/  SYNCS.PHASECHK.TRANS64.TRYWAIT P1, [R0+URZ+0x190], R5 ;  /* 0x00019005000075a7 */ /* 0x002e6400080211ff */
[----:B-1--4-:R-:W-:Y:S09]  /*3a30*/  @!P1 BRA `(.L_x_70) ;  /* 0x00000068007c9947 */ /* 0x012ff20003800000 */
.L_x_189:
[----:B------:R-:W-:Y:S01]  /*3a40*/  LEA R4, R10, UR6, 0x4 ;  /* 0x000000060a047c11 */ /* 0x000fe2000f8e20ff */
[----:B------:R-:W-:Y:S01]  /*3a50*/  @UP3 ULEA UR4, UR16, UR6, 0x3 ;  /* 0x0000000610043291 */ /* 0x000fe2000f8e18ff */
[----:B------:R-:W-:Y:S01]  /*3a60*/  PLOP3.LUT P2, PT, PT, PT, PT, 0x80, 0x8 ;  /* 0x000000000008781c */ /* 0x000fe20003f4f070 */
[----:B------:R-:W-:Y:S01]  /*3a70*/  ULEA UR9, UR17, UR6, 0x3 ;  /* 0x0000000611097291 */ /* 0x000fe2000f8e18ff */
[----:B------:R-:W-:Y:S02]  /*3a80*/  PRMT R3, RZ, 0x654, R3 ;  /* 0x00000654ff037816 */ /* 0x000fe40000000003 */
[----:B-1----:R-:W1:Y:S01]  /*3a90*/  LDS.128 R4, [R4+0x220] ;  /* 0x0002200004047984 */ /* 0x002e620000000c00 */
[----:B------:R-:W-:Y:S02]  /*3aa0*/  @P0 SHF.L.U32 R2, R8, 0x1f, RZ ;  /* 0x0000001f08020819 */ /* 0x000fe400000006ff */
[----:B------:R-:W-:Y:S01]  /*3ab0*/  SHF.L.U32 R0, R11, 0x1f, RZ ;  /* 0x0000001f0b007819 */ /* 0x000fe200000006ff */
[----:B------:R-:W-:Y:S01]  /*3ac0*/  @!PT LDS RZ, [RZ] ;  /* 0x00000000fffff984 */ /* 0x000fe20000000800 */
[----:B------:R-:W-:Y:S01]  /*3ad0*/  @!PT LDS RZ, [RZ] ;  /* 0x00000000fffff984 */ /* 0x000fe20000000800 */
[----:B------:R-:W-:Y:S01]  /*3ae0*/  @!PT LDS RZ, [RZ] ;  /* 0x00000000fffff984 */ /* 0x000fe20000000800 */
[----:B------:R-:W-:Y:S01]  /*3af0*/  @!PT LDS RZ, [RZ] ;  /* 0x00000000fffff984 */ /* 0x000fe20000000800 */
[----:B------:R2:W-:Y:S06]  /*3b00*/  MEMBAR.ALL.CTA ;  /* 0x0000000000007992 */ /* 0x0005ec0000008000 */
[----:B--2---:R-:W2:Y:S02]  /*3b10*/  FENCE.VIEW.ASYNC.S ;  /* 0x00000000000073c6 */ /* 0x004ea40000000000 */
[----:B--2---:R2:W-:Y:S01]  /*3b20*/  SYNCS.ARRIVE.TRANS64.RED.A1T0 RZ, [R3+URZ], RZ ;  /* 0x000000ff03ff79a7 */ /* 0x0045e200081004ff */
[----:B------:R2:W4:Y:S01]  /*3b30*/  @P0 SYNCS.PHASECHK.TRANS64.TRYWAIT P2, [UR4], R2 ;  /* 0x00000002ff0005a7 */ /* 0x0005220008041104 */
[----:B-1----:R-:W-:Y:S01]  /*3b40*/  LOP3.LUT P1, RZ, R6, 0x1, RZ, 0xc0, !PT ;  /* 0x0000000106ff7812 */ /* 0x002fe2000782c0ff */
[----:B------:R-:W1:Y:S02]  /*3b50*/  SYNCS.PHASECHK.TRANS64.TRYWAIT P0, [UR9+0x1d0], R0 ;  /* 0x0001d000ff0075a7 */ /* 0x000e640008001109 */
[----:B-12-4-:R-:W-:Y:S10]  /*3b60*/  @!P0 BRA `(.L_x_71) ;  /* 0x0000006800448947 */ /* 0x016ff40003800000 */
.L_x_191:
[----:B------:R-:W-:Y:S01]  /*3b70*/  IADD3 R10, PT, PT, R10, 0x1, RZ ;  /* 0x000000010a0a7810 */ /* 0x000fe20007ffe0ff */
[----:B------:R-:W-:Y:S06]  /*3b80*/  BRA.U !UP3, `(.L_x_72) ;  /* 0x000000010ba47547 */ /* 0x000fec000b800000 */
[----:B------:R-:W-:Y:S02]  /*3b90*/  ULEA.HI UR8, UR17, UR17, URZ, 0x1 ;  /* 0x0000001111087291 */ /* 0x000fe4000f8f08ff */
[----:B------:R-:W-:Y:S02]  /*3ba0*/  UPLOP3.LUT UP4, UPT, UPT, UPT, UPT, 0x40, 0x4 ;  /* 0x000000000004789c */ /* 0x000fe40003f8e870 */
[----:B------:R-:W-:Y:S02]  /*3bb0*/  USHF.L.U32 UR4, UR8, 0x7, URZ ;  /* 0x0000000708047899 */ /* 0x000fe400080006ff */
[----:B------:R-:W-:Y:S02]  /*3bc0*/  ULOP3.LUT UR8, UR8, 0xffe, URZ, 0xc0, !UPT ;  /* 0x00000ffe08087892 */ /* 0x000fe4000f8ec0ff */
[----:B------:R-:W-:Y:S02]  /*3bd0*/  ULOP3.LUT UR4, UR4, 0xffffff00, URZ, 0xc0, !UPT ;  /* 0xffffff0004047892 */ /* 0x000fe4000f8ec0ff */
[----:B------:R-:W-:-:S02]  /*3be0*/  UIADD3 UR8, UPT, UPT, -UR8, UR17, URZ ;  /* 0x0000001108087290 */ /* 0x000fc4000fffe1ff */
[----:B------:R-:W-:Y:S01]  /*3bf0*/  UIADD3 UR4, UPT, UPT, UR19, UR4, URZ ;  /* 0x0000000413047290 */ /* 0x000fe2000fffe0ff */
[----:B------:R-:W-:Y:S01]  /*3c00*/  UMOV UR15, UR10 ;  /* 0x0000000a000f7c82 */ /* 0x000fe20008000000 */
[----:B------:R-:W-:Y:S02]  /*3c10*/  UMOV UR14, UR5 ;  /* 0x00000005000e7c82 */ /* 0x000fe40008000000 */
[----:B------:R-:W-:Y:S01]  /*3c20*/  ULEA UR8, UR8, UR4, 0x14 ;  /* 0x0000000408087291 */ /* 0x000fe2000f8ea0ff */
[----:B------:R-:W-:-:S11]  /*3c30*/  UMOV UR13, UR16 ;  /* 0x00000010000d7c82 */ /* 0x000fd60008000000 */
.L_x_75:
[----:B------:R-:W-:Y:S02]  /*3c40*/  UIADD3 UR15, UPT, UPT, UR15, 0x1, URZ ;  /* 0x000000010f0f7890 */ /* 0x000fe4000fffe0ff */
[----:B--2---:R-:W-:Y:S02]  /*3c50*/  ULEA UR7, UR13, UR6, 0x3 ;  /* 0x000000060d077291 */ /* 0x004fe4000f8e18ff */
[----:B------:R-:W-:Y:S01]  /*3c60*/  UISETP.NE.AND UP0, UPT, UR15, URZ, UPT ;  /* 0x000000ff0f00728c */ /* 0x000fe2000bf05270 */
[----:B----4-:R-:W-:Y:S10]  /*3c70*/  @P2 BRA `(.L_x_73) ;  /* 0x00000000000c2947 */ /* 0x010ff40003800000 */
[----:B-1----:R-:W-:Y:S04]  /*3c80*/  SHF.L.U32 R3, R8, 0x1f, RZ ;  /* 0x0000001f08037819 */ /* 0x002fe800000006ff */
[----:B------:R-:W1:Y:S02]  /*3c90*/  SYNCS.PHASECHK.TRANS64.TRYWAIT P0, [UR7], R3 ;  /* 0x00000003ff0075a7 */ /* 0x000e640008001107 */
[----:B-1----:R-:W-:Y:S05]  /*3ca0*/  @!P0 BRA `(.L_x_74) ;  /* 0x00000068000c8947 */ /* 0x002fea0003800000 */
.L_x_73:
[----:B------:R-:W-:Y:S01]  /*3cb0*/  UISETP.NE.AND UP1, UPT, UR14, 0x1, UPT ;  /* 0x000000010e00788c */ /* 0x000fe2000bf25270 */
[----:B------:R-:W-:Y:S01]  /*3cc0*/  PLOP3.LUT P2, PT, PT, PT, PT, 0x80, 0x8 ;  /* 0x000000000008781c */ /* 0x000fe20003f4f070 */
[----:B------:R-:W-:Y:S02]  /*3cd0*/  UIADD3 UR16, UPT, UPT, UR13, 0x1, URZ ;  /* 0x000000010d107890 */ /* 0x000fe4000fffe0ff */
[----:B------:R-:W-:Y:S02]  /*3ce0*/  ULEA UR22, UR13, UR11, 0x9 ;  /* 0x0000000b0d167291 */ /* 0x000fe4000f8e48ff */
[----:B------:R-:W-:Y:S01]  /*3cf0*/  UISETP.NE.AND UP2, UPT, UR16, 0x14, UPT ;  /* 0x000000141000788c */ /* 0x000fe2000bf45270 */
[----:B------:R-:W-:Y:S01]  /*3d00*/  PLOP3.LUT P0, PT, PT, PT, UP1, 0x80, 0x8 ;  /* 0x000000000008781c */ /* 0x000fe20003f0f018 */
[----:B------:R-:W-:Y:S02]  /*3d10*/  UIADD3 UR7, UPT, UPT, UR7, 0xa0, URZ ;  /* 0x000000a007077890 */ /* 0x000fe4000fffe0ff */
[----:B------:R-:W-:Y:S02]  /*3d20*/  USEL UR12, URZ, 0x1, UP2 ;  /* 0x00000001ff0c7887 */ /* 0x000fe40009000000 */
[----:B------:R-:W-:Y:S01]  /*3d30*/  USEL UR16, UR16, URZ, UP2 ;  /* 0x000000ff10107287 */ /* 0x000fe20009000000 */
[----:B------:R-:W-:Y:S01]  /*3d40*/  UMOV UR23, 0xc0004010 ;  /* 0xc000401000177882 */ /* 0x000fe20000000000 */
[----:B------:R-:W-:Y:S02]  /*3d50*/  UMOV UR25, 0x80004020 ;  /* 0x8000402000197882 */ /* 0x000fe40000000000 */
[----:B------:R-:W-:Y:S01]  /*3d60*/  @UP1 ULEA UR4, UR16, UR6, 0x3 ;  /* 0x0000000610041291 */ /* 0x000fe2000f8e18ff */
[----:B------:R-:W-:Y:S01]  /*3d70*/  LOP3.LUT R8, R8, UR12, RZ, 0x3c, !PT ;  /* 0x0000000c08087c12 */ /* 0x000fe2000f8e3cff */
[----:B------:R-:W-:Y:S03]  /*3d80*/  UIADD3 UR14, UPT, UPT, UR14, -0x1, URZ ;  /* 0xffffffff0e0e7890 */ /* 0x000fe6000fffe0ff */
[----:B-1----:R-:W-:Y:S04]  /*3d90*/  @P0 SHF.L.U32 R0, R8, 0x1f, RZ ;  /* 0x0000001f08000819 */ /* 0x002fe800000006ff */
[----:B------:R2:W4:Y:S01]  /*3da0*/  @P0 SYNCS.PHASECHK.TRANS64.TRYWAIT P2, [UR4], R0 ;  /* 0x00000000ff0005a7 */ /* 0x0005220008041104 */
[----:B------:R-:W-:Y:S03]  /*3db0*/  USHF.L.U32 UR4, UR13, 0x7, URZ ;  /* 0x000000070d047899 */ /* 0x000fe600080006ff */
[----:B------:R-:W-:Y:S01]  /*3dc0*/  UMOV UR13, UR16 ;  /* 0x00000010000d7c82 */ /* 0x000fe20008000000 */
[----:B------:R-:W-:Y:S09]  /*3dd0*/  UIADD3 UR24, UPT, UPT, UR18, UR4, URZ ;  /* 0x0000000412187290 */ /* 0x000ff2000fffe0ff */
[----:B------:R2:W-:Y:S01]  /*3de0*/  UTCIMMA gdesc[UR24], gdesc[UR22], tmem[UR8], tmem[UR20], idesc[UR21], UP4 ;  /* 0x00ff1416180075ea */ /* 0x0005e2000a000108 */
[----:B------:R-:W-:Y:S01]  /*3df0*/  UPLOP3.LUT UP4, UPT, UPT, UPT, UPT, 0x80, 0x8 ;  /* 0x000000000008789c */ /* 0x000fe20003f8f070 */
[----:B------:R2:W-:Y:S01]  /*3e00*/  UTCBAR [UR7], URZ ;  /* 0x000000ff070073e9 */ /* 0x0005e200080000ff */
[----:B------:R-:W-:Y:S09]  /*3e10*/  BRA.U UP0, `(.L_x_75) ;  /* 0xfffffffd00887547 */ /* 0x000ff2000b83ffff */
.L_x_72:
[----:B------:R-:W-:Y:S01]  /*3e20*/  UIADD3 UR17, UPT, UPT, UR17, 0x1, URZ ;  /* 0x0000000111117890 */ /* 0x000fe2000fffe0ff */
[C---:B------:R-:W-:Y:S01]  /*3e30*/  ISETP.NE.AND P0, PT, R10.reuse, 0x2, PT ;  /* 0x000000020a00780c */ /* 0x040fe20003f05270 */
[----:B------:R-:W-:Y:S02]  /*3e40*/  UIADD3 UR9, UPT, UPT, UR9, 0x1b0, URZ ;  /* 0x000001b009097890 */ /* 0x000fe4000fffe0ff */
[----:B------:R-:W-:Y:S01]  /*3e50*/  UISETP.NE.AND UP0, UPT, UR17, 0x4, UPT ;  /* 0x000000041100788c */ /* 0x000fe2000bf05270 */
[----:B-12---:R-:W-:Y:S02]  /*3e60*/  SEL R0, RZ, 0x1, P0 ;  /* 0x00000001ff007807 */ /* 0x006fe40000000000 */
[----:B------:R-:W-:Y:S01]  /*3e70*/  SEL R10, R10, RZ, P0 ;  /* 0x000000ff0a0a7207 */ /* 0x000fe20000000000 */
[----:B------:R-:W-:Y:S01]  /*3e80*/  USEL UR4, URZ, 0x1, UP0 ;  /* 0x00000001ff047887 */ /* 0x000fe20008000000 */
[----:B------:R-:W-:Y:S01]  /*3e90*/  LOP3.LUT R9, R9, R0, RZ, 0x3c, !PT ;  /* 0x0000000009097212 */ /* 0x000fe200078e3cff */
[----:B------:R-:W-:Y:S01]  /*3ea0*/  USEL UR17, UR17, URZ, UP0 ;  /* 0x000000ff11117287 */ /* 0x000fe20008000000 */
[----:B------:R1:W-:Y:S03]  /*3eb0*/  UTCBAR [UR9], URZ ;  /* 0x000000ff090073e9 */ /* 0x0003e600080000ff */
[----:B------:R-:W-:Y:S01]  /*3ec0*/  LOP3.LUT R11, R11, UR4, RZ, 0x3c, !PT ;  /* 0x000000040b0b7c12 */ /* 0x000fe2000f8e3cff */
[----:B------:R-:W-:Y:S07]  /*3ed0*/  @P1 BRA `(.L_x_76) ;  /* 0xfffffff800c01947 */ /* 0x000fee000383ffff */
[----:B------:R-:W2:Y:S01]  /*3ee0*/  S2UR UR4, SR_CgaCtaId ;  /* 0x00000000000479c3 */ /* 0x000ea20000008800 */
[----:B------:R-:W-:Y:S01]  /*3ef0*/  ELECT P0, URZ, PT ;  /* 0x0000000000ff782f */ /* 0x000fe20003800000 */
[----:B------:R-:W-:Y:S01]  /*3f00*/  IMAD.MOV.U32 R0, RZ, RZ, 0x1 ;  /* 0x00000001ff007424 */ /* 0x000fe200078e00ff */
[----:B------:R-:W-:Y:S01]  /*3f10*/  UIADD3 UR6, UPT, UPT, UR6, 0x1d0, URZ ;  /* 0x000001d006067890 */ /* 0x000fe2000fffe0ff */
[----:B------:R-:W-:Y:S01]  /*3f20*/  SHF.L.U32 R3, R11, 0x1f, RZ ;  /* 0x0000001f0b037819 */ /* 0x000fe200000006ff */
[----:B------:R-:W-:-:S03]  /*3f30*/  UMOV UR5, 0x40 ;  /* 0x0000004000057882 */ /* 0x000fc60000000000 */
[----:B------:R-:W-:Y:S01]  /*3f40*/  UVIRTCOUNT.DEALLOC.SMPOOL 0x80 ;  /* 0x000000800000784c */ /* 0x000fe20000000000 */
[----:B--2---:R-:W-:Y:S02]  /*3f50*/  ULEA UR4, UR4, UR5, 0x18 ;  /* 0x0000000504047291 */ /* 0x004fe4000f8ec0ff */
[----:B------:R-:W-:-:S07]  /*3f60*/  ULEA UR5, UR17, UR6, 0x3 ;  /* 0x0000000611057291 */ /* 0x000fce000f8e18ff */
[----:B------:R2:W-:Y:S02]  /*3f70*/  @P0 STS.U8 [UR4+0x1c], R0 ;  /* 0x00001c00ff000988 */ /* 0x0005e40008000004 */
[----:B------:R-:W3:Y:S02]  /*3f80*/  SYNCS.PHASECHK.TRANS64.TRYWAIT P0, [UR5], R3 ;  /* 0x00000003ff0075a7 */ /* 0x000ee40008001105 */
[----:B--23--:R-:W-:Y:S05]  /*3f90*/  @!P0 BRA `(.L_x_77) ;  /* 0x0000006400688947 */ /* 0x00cfea0003800000 */
.L_x_194:
[----:B------:R-:W-:-:S04]  /*3fa0*/  UIADD3 UR7, UPT, UPT, UR17, 0x1, URZ ;  /* 0x0000000111077890 */ /* 0x000fc8000fffe0ff */
[----:B------:R-:W-:-:S04]  /*3fb0*/  UISETP.NE.AND UP0, UPT, UR7, 0x4, UPT ;  /* 0x000000040700788c */ /* 0x000fc8000bf05270 */
[----:B------:R-:W-:Y:S02]  /*3fc0*/  USEL UR8, URZ, 0x1, UP0 ;  /* 0x00000001ff087887 */ /* 0x000fe40008000000 */
[----:B------:R-:W-:-:S04]  /*3fd0*/  USEL UR7, UR7, URZ, UP0 ;  /* 0x000000ff07077287 */ /* 0x000fc80008000000 */
[----:B------:R-:W-:Y:S01]  /*3fe0*/  ULEA UR5, UR7, UR6, 0x3 ;  /* 0x0000000607057291 */ /* 0x000fe2000f8e18ff */
[----:B------:R-:W-:-:S04]  /*3ff0*/  LOP3.LUT R2, R11, UR8, RZ, 0x3c, !PT ;  /* 0x000000080b027c12 */ /* 0x000fc8000f8e3cff */
[----:B--2---:R-:W-:-:S04]  /*4000*/  SHF.L.U32 R3, R2, 0x1f, RZ ;  /* 0x0000001f02037819 */ /* 0x004fc800000006ff */
[----:B------:R-:W2:Y:S02]  /*4010*/  SYNCS.PHASECHK.TRANS64.TRYWAIT P0, [UR5], R3 ;  /* 0x00000003ff0075a7 */ /* 0x000ea40008001105 */
[----:B--2---:R-:W-:Y:S05]  /*4020*/  @!P0 BRA `(.L_x_78) ;  /* 0x00000064005c8947 */ /* 0x004fea0003800000 */
.L_x_196:
        /* <DEDUP_REMOVED lines=9> */
.L_x_198:
[----:B------:R-:W-:-:S04]  /*40c0*/  UIADD3 UR7, UPT, UPT, UR7, 0x1, URZ ;  /* 0x0000000107077890 */ /* 0x000fc8000fffe0ff */
[----:B------:R-:W-:-:S04]  /*40d0*/  UISETP.NE.AND UP0, UPT, UR7, 0x4, UPT ;  /* 0x000000040700788c */ /* 0x000fc8000bf05270 */
[----:B------:R-:W-:Y:S02]  /*40e0*/  USEL UR5, URZ, 0x1, UP0 ;  /* 0x00000001ff057887 */ /* 0x000fe40008000000 */
[----:B------:R-:W-:-:S04]  /*40f0*/  USEL UR7, UR7, URZ, UP0 ;  /* 0x000000ff07077287 */ /* 0x000fc80008000000 */
[----:B------:R-:W-:Y:S01]  /*4100*/  ULEA UR7, UR7, UR6, 0x3 ;  /* 0x0000000607077291 */ /* 0x000fe2000f8e18ff */
[----:B--2---:R-:W-:-:S04]  /*4110*/  LOP3.LUT R3, R2, UR5, RZ, 0x3c, !PT ;  /* 0x0000000502037c12 */ /* 0x004fc8000f8e3cff */
[----:B------:R-:W-:-:S04]  /*4120*/  SHF.L.U32 R3, R3, 0x1f, RZ ;  /* 0x0000001f03037819 */ /* 0x000fc800000006ff */
[----:B------:R-:W2:Y:S02]  /*4130*/  SYNCS.PHASECHK.TRANS64.TRYWAIT P0, [UR7], R3 ;  /* 0x00000003ff0075a7 */ /* 0x000ea40008001107 */
[----:B--2---:R-:W-:Y:S05]  /*4140*/  @!P0 BRA `(.L_x_80) ;  /* 0x0000006400448947 */ /* 0x004fea0003800000 */
.L_x_200:
[----:B------:R-:W-:Y:S01]  /*4150*/  NOP ;  /* 0x0000000000007918 */ /* 0x000fe20000000000 */
[----:B--2---:R-:W2:Y:S01]  /*4160*/  LDS R0, [UR4+0x14] ;  /* 0x00001404ff007984 */ /* 0x004ea20008000800 */
[----:B------:R-:W-:Y:S01]  /*4170*/  ULOP3.LUT UR6, UR19, 0xffff, URZ, 0xc0, !UPT ;  /* 0x0000ffff13067892 */ /* 0x000fe2000f8ec0ff */
[----:B------:R-:W-:Y:S01]  /*4180*/  UMOV UR8, 0xffff ;  /* 0x0000ffff00087882 */ /* 0x000fe20000000000 */
[----:B------:R-:W-:Y:S02]  /*4190*/  UMOV UR5, 0x1 ;  /* 0x0000000100057882 */ /* 0x000fe40000000000 */
[----:B------:R-:W-:-:S04]  /*41a0*/  USHF.R.U32.HI UR6, URZ, 0x5, UR6 ;  /* 0x00000005ff067899 */ /* 0x000fc80008011606 */
[----:B------:R-:W-:Y:S02]  /*41b0*/  USHF.L.U32 UR8, UR8, UR6, URZ ;  /* 0x0000000608087299 */ /* 0x000fe400080006ff */
[----:B------:R-:W-:-:S04]  /*41c0*/  USHF.L.U32 UR5, UR5, UR6, URZ ;  /* 0x0000000605057299 */ /* 0x000fc800080006ff */
[----:B--2---:R-:W-:-:S04]  /*41d0*/  LOP3.LUT R0, R0, UR8, RZ, 0xc0, !PT ;  /* 0x0000000800007c12 */ /* 0x004fc8000f8ec0ff */
[----:B------:R-:W-:-:S13]  /*41e0*/  ISETP.NE.AND P0, PT, R0, UR8, PT ;  /* 0x0000000800007c0c */ /* 0x000fda000bf05270 */
[----:B------:R-:W-:Y:S05]  /*41f0*/  @P0 BRA `(.L_x_81) ;  /* 0x0000000000580947 */ /* 0x000fea0003800000 */
[----:B------:R-:W2:Y:S02]  /*4200*/  LDS R0, [UR4+0x18] ;  /* 0x00001804ff007984 */ /* 0x000ea40008000800 */
[----:B--2---:R-:W-:-:S04]  /*4210*/  LOP3.LUT R0, R0, UR5, RZ, 0xc0, !PT ;  /* 0x0000000500007c12 */ /* 0x004fc8000f8ec0ff */
[----:B------:R-:W-:-:S13]  /*4220*/  ISETP.NE.AND P0, PT, R0, UR5, PT ;  /* 0x0000000500007c0c */ /* 0x000fda000bf05270 */
[----:B------:R-:W-:Y:S05]  /*4230*/  @P0 BRA `(.L_x_82) ;  /* 0x00000000003c0947 */ /* 0x000fea0003800000 */
[----:B------:R-:W2:Y:S01]  /*4240*/  S2R R2, SR_LANEID ;  /* 0x0000000000027919 */ /* 0x000ea20000000000 */
[----:B------:R-:W-:Y:S01]  /*4250*/  ULOP3.LUT UR8, URZ, UR8, URZ, 0x33, !UPT ;  /* 0x00000008ff087292 */ /* 0x000fe2000f8e33ff */
[----:B------:R-:W-:Y:S01]  /*4260*/  LOP3.LUT R4, RZ, UR5, RZ, 0x33, !PT ;  /* 0x00000005ff047c12 */ /* 0x000fe2000f8e33ff */
[----:B------:R-:W-:Y:S02]  /*4270*/  VOTEU.ANY UR7, UPT, PT ;  /* 0x0000000000077886 */ /* 0x000fe400038e0100 */
[----:B------:R-:W-:Y:S01]  /*4280*/  UFLO.U32 UR7, UR7 ;  /* 0x00000007000772bd */ /* 0x000fe200080e0000 */
[----:B------:R-:W3:Y:S01]  /*4290*/  REDUX UR5, R4 ;  /* 0x00000000040573c4 */ /* 0x000ee20000000000 */
[----:B------:R-:W-:-:S06]  /*42a0*/  IMAD.U32 R0, RZ, RZ, UR8 ;  /* 0x00000008ff007e24 */ /* 0x000fcc000f8e00ff */
[----:B------:R1:W-:Y:S01]  /*42b0*/  UTCATOMSWS.AND URZ, UR8 ;  /* 0x0000000800ff79e3 */ /* 0x0003e20008000000 */
[----:B------:R-:W4:Y:S01]  /*42c0*/  REDUX UR6, R0 ;  /* 0x00000000000673c4 */ /* 0x000f220000000000 */
[----:B--2---:R-:W-:Y:S01]  /*42d0*/  ISETP.EQ.U32.AND P0, PT, R2, UR7, PT ;  /* 0x0000000702007c0c */ /* 0x004fe2000bf02070 */
[----:B---3--:R-:W-:Y:S01]  /*42e0*/  IMAD.U32 R2, RZ, RZ, UR5 ;  /* 0x00000005ff027e24 */ /* 0x008fe2000f8e00ff */
[----:B----4-:R-:W-:-:S11]  /*42f0*/  MOV R3, UR6 ;  /* 0x0000000600037c02 */ /* 0x010fd60008000f00 */
[----:B------:R1:W-:Y:S04]  /*4300*/  @P0 ATOMS.AND RZ, [UR4+0x14], R3 ;  /* 0x00001403ffff098c */ /* 0x0003e8000a800004 */
[----:B------:R1:W-:Y:S01]  /*4310*/  @P0 ATOMS.AND RZ, [UR4+0x18], R2 ;  /* 0x00001802ffff098c */ /* 0x0003e2000a800004 */
[----:B------:R-:W-:Y:S05]  /*4320*/  BRA `(.L_x_83) ;  /* 0x0000000000147947 */ /* 0x000fea0003800000 */
.L_x_82:
[----:B------:R-:W-:Y:S02]  /*4330*/  MOV R2, 0x4350 ;  /* 0x0000435000027802 */ /* 0x000fe40000000f00 */
[----:B-1--45:R-:W-:Y:S05]  /*4340*/  CALL.REL.NOINC `($__internal_0_$__cuda_sm10x_tcgen05_guardrail_trap_col_being_dealloced_not_returned_by_alloc) ;  /* 0x0000006800287944 */ /* 0x032fea0003c00000 */
[----:B------:R-:W-:Y:S05]  /*4350*/  BRA `(.L_x_83) ;  /* 0x0000000000087947 */ /* 0x000fea0003800000 */
.L_x_81:
[----:B------:R-:W-:Y:S02]  /*4360*/  MOV R2, 0x4380 ;  /* 0x0000438000027802 */ /* 0x000fe40000000f00 */
[----:B-1--45:R-:W-:Y:S05]  /*4370*/  CALL.REL.NOINC `($__internal_2_$__cuda_sm10x_tcgen05_guardrail_trap_unallocated_columns_being_dealloced) ;  /* 0x0000006800347944 */ /* 0x032fea0003c00000 */
.L_x_83:
[----:B------:R-:W-:Y:S01]  /*4380*/  NOP ;  /* 0x0000000000007918 */ /* 0x000fe20000000000 */
[----:B-1----:R-:W-:Y:S05]  /*4390*/  EXIT ;  /* 0x000000000000794d */ /* 0x002fea0003800000 */
.L_x_65:
[----:B------:R-:W-:-:S09]  /*43a0*/  UISETP.NE.OR UP2, UPT, UR8, 0x3, !UP2 ;  /* 0x000000030800788c */ /* 0x000fd2000d745670 */
[----:B------:R-:W-:Y:S05]  /*43b0*/  BRA.U UP2, `(.L_x_84) ;  /* 0x0000001102147547 */ /* 0x000fea000b800000 */
[----:B------:R-:W1:Y:S01]  /*43c0*/  LDC R0, c[0x0][0xb30] ;  /* 0x0002cc00ff007b82 */ /* 0x000e620000000800 */
[----:B------:R-:W2:Y:S01]  /*43d0*/  LDCU.64 UR8, c[0x0][0x888] ;  /* 0x00011100ff0877ac */ /* 0x000ea20008000a00 */
[----:B------:R-:W-:Y:S02]  /*43e0*/  HFMA2 R29, -RZ, RZ, 0, 0 ;  /* 0x00000000ff1d7431 */ /* 0x000fe400000001ff */
[----:B------:R-:W-:Y:S01]  /*43f0*/  IMAD.MOV.U32 R31, RZ, RZ, 0x1 ;  /* 0x00000001ff1f7424 */ /* 0x000fe200078e00ff */
[----:B------:R-:W-:Y:S01]  /*4400*/  MOV R23, 0x1000 ;  /* 0x0000100000177802 */ /* 0x000fe20000000f00 */
[----:B------:R-:W4:Y:S01]  /*4410*/  LDCU.64 UR4, c[0x0][0x890] ;  /* 0x00011200ff0477ac */ /* 0x000f220008000a00 */
[----:B------:R-:W-:Y:S01]  /*4420*/  IMAD.MOV.U32 R30, RZ, RZ, RZ ;  /* 0x000000ffff1e7224 */ /* 0x000fe200078e00ff */
[----:B------:R-:W3:Y:S01]  /*4430*/  LDC R19, c[0x0][0x370] ;  /* 0x0000dc00ff137b82 */ /* 0x000ee20000000800 */
[----:B------:R-:W-:Y:S01]  /*4440*/  UMOV UR7, 0x400 ;  /* 0x0000040000077882 */ /* 0x000fe20000000000 */
[----:B------:R-:W-:-:S02]  /*4450*/  UPLOP3.LUT UP1, UPT, UPT, UPT, UPT, 0x40, 0x4 ;  /* 0x000000000004789c */ /* 0x000fc40003f2e870 */
[----:B------:R-:W-:-:S04]  /*4460*/  ULEA UR7, UR37, UR7, 0x18 ;  /* 0x0000000725077291 */ /* 0x000fc8000f8ec0ff */
[----:B------:R-:W3:Y:S01]  /*4470*/  LDC R2, c[0x0][0xb0c] ;  /* 0x0002c300ff027b82 */ /* 0x000ee20000000800 */
[----:B------:R-:W-:Y:S02]  /*4480*/  UIADD3 UR13, UPT, UPT, UR7, 0x158, URZ ;  /* 0x00000158070d7890 */ /* 0x000fe4000fffe0ff */
[----:B--2---:R-:W-:Y:S02]  /*4490*/  UISETP.NE.U32.AND UP2, UPT, UR8, URZ, UPT ;  /* 0x000000ff0800728c */ /* 0x004fe4000bf45070 */
[----:B------:R-:W-:Y:S02]  /*44a0*/  UIADD3 UR33, UPT, UPT, UR7, 0x140, URZ ;  /* 0x0000014007217890 */ /* 0x000fe4000fffe0ff */
[----:B----4-:R-:W-:Y:S01]  /*44b0*/  UISETP.NE.U32.AND UP3, UPT, UR4, URZ, UPT ;  /* 0x000000ff0400728c */ /* 0x010fe2000bf65070 */
[----:B------:R-:W2:Y:S01]  /*44c0*/  LDC R18, c[0x0][0xb20] ;  /* 0x0002c800ff127b82 */ /* 0x000ea20000000800 */
[----:B-1----:R-:W-:Y:S01]  /*44d0*/  ISETP.NE.AND P1, PT, R0, 0x1, PT ;  /* 0x000000010000780c */ /* 0x002fe20003f25270 */
[----:B------:R-:W-:-:S02]  /*44e0*/  UISETP.NE.AND.EX UP2, UPT, UR9, URZ, UPT, UP2 ;  /* 0x000000ff0900728c */ /* 0x000fc4000bf45320 */
[----:B------:R-:W-:Y:S02]  /*44f0*/  UIADD3 UR25, UPT, UPT, UR7, 0x148, URZ ;  /* 0x0000014807197890 */ /* 0x000fe4000fffe0ff */
[----:B------:R-:W-:Y:S02]  /*4500*/  UIADD3 UR17, UPT, UPT, UR7, 0x150, URZ ;  /* 0x0000015007117890 */ /* 0x000fe4000fffe0ff */
[----:B------:R-:W1:Y:S01]  /*4510*/  LDC.64 R32, c[0x0][0x348] ;  /* 0x0000d200ff207b82 */ /* 0x000e620000000a00 */
[----:B------:R-:W-:Y:S02]  /*4520*/  UPRMT UR13, UR37, 0x654, UR13 ;  /* 0x00000654250d7896 */ /* 0x000fe4000800000d */
[----:B------:R-:W-:-:S05]  /*4530*/  UISETP.NE.AND.EX UP3, UPT, UR5, URZ, UPT, UP3 ;  /* 0x000000ff0500728c */ /* 0x000fca000bf65330 */
[----:B------:R-:W4:Y:S08]  /*4540*/  LDC.64 R16, c[0x0][0xb10] ;  /* 0x0002c400ff107b82 */ /* 0x000f300000000a00 */
[----:B------:R-:W1:Y:S08]  /*4550*/  LDC.64 R6, c[0x0][0xb18] ;  /* 0x0002c600ff067b82 */ /* 0x000e700000000a00 */
[----:B------:R-:W1:Y:S08]  /*4560*/  LDC.64 R4, c[0x0][0xb28] ;  /* 0x0002ca00ff047b82 */ /* 0x000e700000000a00 */
[----:B--23--:R-:W1:Y:S02]  /*4570*/  LDC R22, c[0x0][0x374] ;  /* 0x0000dd00ff167b82 */ /* 0x00ce640000000800 */
.L_x_95:
[C---:B------:R-:W-:Y:S02]  /*4580*/  LEA R0, R30.reuse, UR7, 0x3 ;  /* 0x000000071e007c11 */ /* 0x040fe4000f8e18ff */
[----:B------:R-:W-:Y:S02]  /*4590*/  SHF.L.U32 R3, R29, 0x1f, RZ ;  /* 0x0000001f1d037819 */ /* 0x000fe400000006ff */
[----:B------:R-:W-:Y:S02]  /*45a0*/  LEA R24, R30, UR7, 0x4 ;  /* 0x000000071e187c11 */ /* 0x000fe4000f8e20ff */
[----:B--2---:R-:W2:Y:S02]  /*45b0*/  SYNCS.PHASECHK.TRANS64.TRYWAIT P0, [R0+URZ+0x190], R3 ;  /* 0x00019003000075a7 */ /* 0x004ea400080011ff */
[----:B--2---:R-:W-:Y:S05]  /*45c0*/  @!P0 BRA `(.L_x_85) ;  /* 0x00000060003c8947 */ /* 0x004fea0003800000 */
.L_x_201:
[----:B------:R-:W-:Y:S01]  /*45d0*/  ISETP.GE.AND P0, PT, R40, 0x1, PT ;  /* 0x000000012800780c */ /* 0x000fe20003f06270 */
[----:B------:R-:W3:Y:S01]  /*45e0*/  LDS.128 R24, [R24+0x220] ;  /* 0x0002200018187984 */ /* 0x000ee20000000c00 */
[----:B--2---:R-:W-:Y:S01]  /*45f0*/  VIADD R0, R0, 0x1a0 ;  /* 0x000001a000007836 */ /* 0x004fe20000000000 */
[----:B------:R-:W-:Y:S01]  /*4600*/  @!PT LDS RZ, [RZ] ;  /* 0x00000000fffff984 */ /* 0x000fe20000000800 */
[----:B------:R-:W-:Y:S01]  /*4610*/  @!PT LDS RZ, [RZ] ;  /* 0x00000000fffff984 */ /* 0x000fe20000000800 */
[----:B------:R-:W-:Y:S01]  /*4620*/  @!PT LDS RZ, [RZ] ;  /* 0x00000000fffff984 */ /* 0x000fe20000000800 */
[----:B------:R-:W-:Y:S01]  /*4630*/  @!PT LDS RZ, [RZ] ;  /* 0x00000000fffff984 */ /* 0x000fe20000000800 */
[----:B------:R2:W-:Y:S06]  /*4640*/  MEMBAR.ALL.CTA ;  /* 0x0000000000007992 */ /* 0x0005ec0000008000 */
[----:B--2---:R-:W2:Y:S01]  /*4650*/  FENCE.VIEW.ASYNC.S ;  /* 0x00000000000073c6 */ /* 0x004ea20000000000 */
[----:B------:R-:W-:Y:S04]  /*4660*/  PRMT R0, RZ, 0x654, R0 ;  /* 0x00000654ff007816 */ /* 0x000fe80000000000 */
[----:B--2---:R2:W-:Y:S01]  /*4670*/  SYNCS.ARRIVE.TRANS64.RED.A1T0 RZ, [R0+URZ], RZ ;  /* 0x000000ff00ff79a7 */ /* 0x0045e200081004ff */
[----:B---3--:R-:W-:Y:S11]  /*4680*/  LOP3.LUT P3, RZ, R26, 0x1, RZ, 0xc0, !PT ;  /* 0x000000011aff7812 */ /* 0x008ff6000786c0ff */
[----:B------:R-:W-:Y:S02]  /*4690*/  @!UPT UIADD3 URZ, UPT, UPT, URZ, URZ, URZ ;  /* 0x000000fffffff290 */ /* 0x000fe4000fffe0ff */
[----:B------:R-:W-:Y:S02]  /*46a0*/  @P3 MOV R13, R24 ;  /* 0x00000018000d3202 */ /* 0x000fe40000000f00 */
[----:B------:R-:W-:Y:S01]  /*46b0*/  @P3 LOP3.LUT R8, R25, 0xffff, RZ, 0xc0, !PT ;  /* 0x0000ffff19083812 */ /* 0x000fe200078ec0ff */
[----:B--2---:R-:W-:Y:S06]  /*46c0*/  @!P0 BRA `(.L_x_86) ;  /* 0x0000000000a48947 */ /* 0x004fec0003800000 */
[----:B-1----:R-:W-:Y:S01]  /*46d0*/  IMAD.HI.U32 R35, R22, R7, RZ ;  /* 0x0000000716237227 */ /* 0x002fe200078e00ff */
[----:B------:R-:W-:Y:S02]  /*46e0*/  ISETP.NE.AND P0, PT, R6, 0x1, PT ;  /* 0x000000010600780c */ /* 0x000fe40003f05270 */
[----:B------:R-:W-:Y:S01]  /*46f0*/  ISETP.NE.AND P2, PT, R40, 0x1, PT ;  /* 0x000000012800780c */ /* 0x000fe20003f45270 */
[----:B----4-:R-:W-:Y:S01]  /*4700*/  IMAD.HI.U32 R34, R19, R16, RZ ;  /* 0x0000001013227227 */ /* 0x010fe200078e00ff */
[----:B------:R-:W-:Y:S02]  /*4710*/  SHF.R.U32.HI R35, RZ, R18, R35 ;  /* 0x00000012ff237219 */ /* 0x000fe40000011623 */
[----:B------:R-:W-:Y:S01]  /*4720*/  ISETP.NE.AND P4, PT, R2, 0x1, PT ;  /* 0x000000010200780c */ /* 0x000fe20003f85270 */
[----:B------:R-:W-:Y:S01]  /*4730*/  IMAD.HI.U32 R36, R13, R16, RZ ;  /* 0x000000100d247227 */ /* 0x000fe200078e00ff */
[----:B------:R-:W-:Y:S02]  /*4740*/  SHF.R.U32.HI R34, RZ, R17, R34 ;  /* 0x00000011ff227219 */ /* 0x000fe40000011622 */
[----:B------:R-:W-:Y:S01]  /*4750*/  SEL R3, R22, R35, !P0 ;  /* 0x0000002316037207 */ /* 0x000fe20004000000 */
[C---:B------:R-:W-:Y:S01]  /*4760*/  IMAD.HI.U32 R35, R8.reuse, R7, RZ ;  /* 0x0000000708237227 */ /* 0x040fe200078e00ff */
[----:B------:R-:W-:Y:S02]  /*4770*/  SEL R11, R19, R34, !P4 ;  /* 0x00000022130b7207 */ /* 0x000fe40006000000 */
[----:B------:R-:W-:Y:S01]  /*4780*/  SHF.R.U32.HI R36, RZ, R17, R36 ;  /* 0x00000011ff247219 */ /* 0x000fe20000011624 */
[----:B------:R-:W-:Y:S01]  /*4790*/  IMAD.HI.U32 R38, R3, R4, RZ ;  /* 0x0000000403267227 */ /* 0x000fe200078e00ff */
[----:B------:R-:W-:Y:S03]  /*47a0*/  SHF.R.U32.HI R35, RZ, R18, R35 ;  /* 0x00000012ff237219 */ /* 0x000fe60000011623 */
[----:B------:R-:W-:Y:S01]  /*47b0*/  IMAD.HI.U32 R34, R11, R4, RZ ;  /* 0x000000040b227227 */ /* 0x000fe200078e00ff */
[----:B------:R-:W-:Y:S02]  /*47c0*/  @P2 SHF.R.U32.HI R3, RZ, R5, R38 ;  /* 0x00000005ff032219 */ /* 0x000fe40000011626 */
[----:B------:R-:W-:Y:S02]  /*47d0*/  SEL R9, R8, R35, !P0 ;  /* 0x0000002308097207 */ /* 0x000fe40004000000 */
[----:B------:R-:W-:Y:S01]  /*47e0*/  @P2 SHF.R.U32.HI R11, RZ, R5, R34 ;  /* 0x00000005ff0b2219 */ /* 0x000fe20000011622 */
[C---:B------:R-:W-:Y:S01]  /*47f0*/  IMAD R10, R40.reuse, R3, RZ ;  /* 0x00000003280a7224 */ /* 0x040fe200078e02ff */
[----:B------:R-:W-:Y:S01]  /*4800*/  SEL R3, R13, R36, !P4 ;  /* 0x000000240d037207 */ /* 0x000fe20006000000 */
[C---:B------:R-:W-:Y:S03]  /*4810*/  IMAD.HI.U32 R14, R9.reuse, R4, RZ ;  /* 0x00000004090e7227 */ /* 0x040fe600078e00ff */
[----:B------:R-:W-:Y:S01]  /*4820*/  ISETP.GE.AND P0, PT, R9, R10, PT ;  /* 0x0000000a0900720c */ /* 0x000fe20003f06270 */
[C---:B------:R-:W-:Y:S01]  /*4830*/  IMAD R12, R40.reuse, R11, RZ ;  /* 0x0000000b280c7224 */ /* 0x040fe200078e02ff */
[-C--:B------:R-:W-:Y:S04]  /*4840*/  SHF.R.U32.HI R14, RZ, R5.reuse, R14 ;  /* 0x00000005ff0e7219 */ /* 0x080fe8000001160e */
[----:B------:R-:W-:Y:S02]  /*4850*/  ISETP.GE.OR P0, PT, R3, R12, P0 ;  /* 0x0000000c0300720c */ /* 0x000fe40000706670 */
[----:B------:R-:W-:Y:S05]  /*4860*/  SEL R15, R9, R14, !P2 ;  /* 0x0000000e090f7207 */ /* 0x000fea0005000000 */
[----:B------:R-:W-:Y:S04]  /*4870*/  IMAD.MOV R14, RZ, RZ, -R15 ;  /* 0x000000ffff0e7224 */ /* 0x000fe800078e0a0f */
[----:B------:R-:W-:Y:S02]  /*4880*/  IMAD R14, R40, R14, R9 ;  /* 0x0000000e280e7224 */ /* 0x000fe400078e0209 */
[C---:B------:R-:W-:Y:S05]  /*4890*/  @!P0 IMAD.HI.U32 R10, R3.reuse, R4, RZ ;  /* 0x00000004030a8227 */ /* 0x040fea00078e00ff */
[----:B------:R-:W-:Y:S04]  /*48a0*/  @!P0 SHF.R.U32.HI R10, RZ, R5, R10 ;  /* 0x00000005ff0a8219 */ /* 0x000fe8000001160a */
[----:B------:R-:W-:Y:S01]  /*48b0*/  @!P0 SEL R0, R3, R10, !P2 ;  /* 0x0000000a03008207 */ /* 0x000fe20005000000 */
[----:B------:R-:W-:Y:S03]  /*48c0*/  IMAD.MOV R10, RZ, RZ, -R3 ;  /* 0x000000ffff0a7224 */ /* 0x000fe600078e0a03 */
[----:B------:R-:W-:Y:S01]  /*48d0*/  @!P0 IADD3 R15, PT, PT, R15, -R0, RZ ;  /* 0x800000000f0f8210 */ /* 0x000fe20007ffe0ff */
[----:B------:R-:W-:Y:S01]  /*48e0*/  @!P0 IMAD R0, R11, R14, R0 ;  /* 0x0000000e0b008224 */ /* 0x000fe200078e0200 */
[----:B------:R-:W-:Y:S01]  /*48f0*/  IADD3 R11, PT, PT, -R9, RZ, RZ ;  /* 0x000000ff090b7210 */ /* 0x000fe20007ffe1ff */
[----:B------:R-:W-:Y:S02]  /*4900*/  IMAD R13, R2, R10, R13 ;  /* 0x0000000a020d7224 */ /* 0x000fe400078e020d */
[----:B------:R-:W-:Y:S02]  /*4910*/  @!P0 IMAD R9, R15, R40, R3 ;  /* 0x000000280f098224 */ /* 0x000fe400078e0203 */
[----:B------:R-:W-:Y:S02]  /*4920*/  @!P0 IMAD.MOV.U32 R3, RZ, RZ, R0 ;  /* 0x000000ffff038224 */ /* 0x000fe400078e0000 */
[----:B------:R-:W-:Y:S02]  /*4930*/  IMAD R8, R6, R11, R8 ;  /* 0x0000000b06087224 */ /* 0x000fe400078e0208 */
[----:B------:R-:W-:Y:S02]  /*4940*/  IMAD R13, R3, R2, R13 ;  /* 0x00000002030d7224 */ /* 0x000fe400078e020d */
[----:B------:R-:W-:Y:S02]  /*4950*/  IMAD R8, R9, R6, R8 ;  /* 0x0000000609087224 */ /* 0x000fe400078e0208 */
.L_x_86:
[----:B------:R-:W-:Y:S05]  /*4960*/  BRA.U UP1, `(.L_x_87) ;  /* 0x0000000101107547 */ /* 0x000fea000b800000 */
[----:B------:R-:W-:Y:S04]  /*4970*/  MOV R0, UR6 ;  /* 0x0000000600007c02 */ /* 0x000fe80008000f00 */
[----:B------:R-:W-:Y:S04]  /*4980*/  SHF.L.U32 R3, R0, 0x1f, RZ ;  /* 0x0000001f00037819 */ /* 0x000fe800000006ff */
[----:B------:R-:W2:Y:S02]  /*4990*/  SYNCS.PHASECHK.TRANS64.TRYWAIT P0, [UR7+0x188], R3 ;  /* 0x00018803ff0075a7 */ /* 0x000ea40008001107 */
[----:B--2---:R-:W-:Y:S05]  /*49a0*/  @!P0 BRA `(.L_x_88) ;  /* 0x0000005c00588947 */ /* 0x004fea0003800000 */
.L_x_87:
[----:B------:R-:W-:Y:S02]  /*49b0*/  R2UR UR35, R21 ;  /* 0x00000000152372ca */ /* 0x000fe400000e0000 */
[----:B------:R-:W-:Y:S02]  /*49c0*/  R2UR UR34, R20 ;  /* 0x00000000142272ca */ /* 0x000fe400000e0000 */
[----:B------:R-:W-:Y:S02]  /*49d0*/  ISETP.NE.U32.AND P2, PT, RZ, UR4, PT ;  /* 0x00000004ff007c0c */ /* 0x000fe4000bf45070 */
[----:B------:R-:W-:Y:S02]  /*49e0*/  SHF.L.U32 R12, R31, 0x1f, RZ ;  /* 0x0000001f1f0c7819 */ /* 0x000fe400000006ff */
[----:B------:R-:W-:Y:S05]  /*49f0*/  ISETP.NE.AND.EX P2, PT, RZ, UR5, PT, P2 ;  /* 0x00000005ff007c0c */ /* 0x000fea000bf45320 */
[----:B------:R-:W-:Y:S02]  /*4a00*/  USHF.L.U32 UR35, UR35, 0x6, URZ ;  /* 0x0000000623237899 */ /* 0x000fe400080006ff */
[----:B------:R-:W-:Y:S01]  /*4a10*/  USHF.L.U32 UR34, UR34, 0x8, URZ ;  /* 0x0000000822227899 */ /* 0x000fe200080006ff */
[----:B------:R-:W-:Y:S11]  /*4a20*/  BRA.U !UP3, `(.L_x_89) ;  /* 0x000000010b347547 */ /* 0x000ff6000b800000 */
[----:B------:R-:W-:Y:S01]  /*4a30*/  UPLOP3.LUT UP0, UPT, UPT, UPT, UP2, 0x80, 0x8 ;  /* 0x000000000008789c */ /* 0x000fe20003f0f020 */
[----:B--2---:R-:W-:Y:S02]  /*4a40*/  HFMA2 R0, -RZ, RZ, 0, 5.9604644775390625e-08 ;  /* 0x00000001ff007431 */ /* 0x004fe400000001ff */
[----:B------:R-:W-:Y:S03]  /*4a50*/  IMAD.MOV.U32 R91, RZ, RZ, 0x1 ;  /* 0x00000001ff5b7424 */ /* 0x000fe600078e00ff */
[----:B------:R-:W-:Y:S05]  /*4a60*/  PLOP3.LUT P0, PT, PT, PT, UP0, 0x80, 0x8 ;  /* 0x000000000008781c */ /* 0x000fea0003f0f008 */
[----:B------:R-:W2:Y:S01]  /*4a70*/  @UP0 LDCU.64 UR10, c[0x0][0x888] ;  /* 0x00011100ff0a07ac */ /* 0x000ea20008000a00 */
[----:B------:R-:W-:Y:S07]  /*4a80*/  @UP0 UIMAD UR8, UR36, UR4, URZ ;  /* 0x00000004240802a4 */ /* 0x000fee000f8e02ff */
[----:B------:R-:W-:Y:S01]  /*4a90*/  @!P0 PRMT R91, R0, 0x7610, R91 ;  /* 0x00007610005b8816 */ /* 0x000fe2000000005b */
[----:B--2---:R-:W-:Y:S03]  /*4aa0*/  @UP0 UIMAD.WIDE UR10, UR8, 0x4, UR10 ;  /* 0x00000004080a08a5 */ /* 0x004fe6000f8e020a */
[----:B------:R-:W2:Y:S03]  /*4ab0*/  @!UP0 LDCU UR8, c[0x0][0x880] ;  /* 0x00011000ff0887ac */ /* 0x000ea60008000800 */
[----:B------:R-:W-:Y:S01]  /*4ac0*/  IMAD.U32 R10, RZ, RZ, UR10 ;  /* 0x0000000aff0a7e24 */ /* 0x000fe2000f8e00ff */
[----:B------:R-:W-:Y:S05]  /*4ad0*/  MOV R11, UR11 ;  /* 0x0000000b000b7c02 */ /* 0x000fea0008000f00 */
[----:B-----5:R3:W5:Y:S02]  /*4ae0*/  @P0 LDG.E R50, desc[UR46][R10.64] ;  /* 0x0000002e0a320981 */ /* 0x020764000c1e1900 */
[----:B--23--:R-:W-:Y:S07]  /*4af0*/  @!P0 IMAD.U32 R50, RZ, RZ, UR8 ;  /* 0x00000008ff328e24 */ /* 0x00cfee000f8e00ff */
.L_x_89:
[----:B-----5:R-:W-:Y:S01]  /*4b00*/  @!P2 ISETP.EQ.AND P0, PT, R50, RZ, PT ;  /* 0x000000ff3200a20c */ /* 0x020fe20003f02270 */
[----:B------:R-:W-:Y:S01]  /*4b10*/  @!UPT UIADD3 URZ, UPT, UPT, URZ, URZ, URZ ;  /* 0x000000fffffff290 */ /* 0x000fe2000fffe0ff */
[----:B------:R-:W-:Y:S11]  /*4b20*/  @!P2 BRA `(.L_x_90) ;  /* 0x000000000014a947 */ /* 0x000ff60003800000 */
[----:B------:R-:W-:Y:S02]  /*4b30*/  LOP3.LUT P2, RZ, R91, 0xff, RZ, 0xc0, !PT ;  /* 0x000000ff5bff7812 */ /* 0x000fe4000784c0ff */
[----:B------:R-:W-:Y:S04]  /*4b40*/  PLOP3.LUT P0, PT, PT, PT, UP0, 0x80, 0x8 ;  /* 0x000000000008781c */ /* 0x000fe80003f0f008 */
[----:B------:R-:W-:Y:S07]  /*4b50*/  PLOP3.LUT P0, PT, P0, PT, PT, 0x8, 0x80 ;  /* 0x000000000080781c */ /* 0x000fee000070e170 */
[----:B------:R-:W-:Y:S11]  /*4b60*/  @P2 ISETP.EQ.AND P0, PT, R50, RZ, PT ;  /* 0x000000ff3200220c */ /* 0x000ff60003f02270 */
[----:B------:R-:W-:Y:S02]  /*4b70*/  @!UPT UIADD3 URZ, UPT, UPT, URZ, URZ, URZ ;  /* 0x000000fffffff290 */ /* 0x000fe4000fffe0ff */
.L_x_90:
[----:B------:R-:W3:Y:S01]  /*4b80*/  SYNCS.PHASECHK.TRANS64.TRYWAIT P2, [UR7+0x160], R12 ;  /* 0x0001600cff0075a7 */ /* 0x000ee20008041107 */
[----:B------:R-:W-:Y:S04]  /*4b90*/  ELECT P4, URZ, PT ;  /* 0x0000000000ff782f */ /* 0x000fe80003880000 */
[----:B------:R-:W-:Y:S11]  /*4ba0*/  PLOP3.LUT P4, PT, P0, P4, PT, 0xf2, 0x2f ;  /* 0x00000000002f781c */ /* 0x000ff60000789e72 */
[----:B------:R-:W-:Y:S02]  /*4bb0*/  @!UPT UIADD3 URZ, UPT, UPT, URZ, URZ, URZ ;  /* 0x000000fffffff290 */ /* 0x000fe4000fffe0ff */
[----:B-1----:R-:W-:Y:S05]  /*4bc0*/  @!P4 IADD3 R9, P0, PT, R32, 0x580, RZ ;  /* 0x000005802009c810 */ /* 0x002fea0007f1e0ff */
[----:B--2---:R-:W-:Y:S01]  /*4bd0*/  @!P4 IMAD.X R0, RZ, RZ, R33, P0 ;  /* 0x000000ffff00c224 */ /* 0x004fe200000e0621 */
[----:B---3--:R-:W-:Y:S07]  /*4be0*/  @!P2 BRA `(.L_x_91) ;  /* 0x0000005800e0a947 */ /* 0x008fee0003800000 */
.L_x_204:
[----:B------:R-:W-:Y:S01]  /*4bf0*/  @!P4 R2UR UR8, R0 ;  /* 0x000000000008c2ca */ /* 0x000fe200000e0000 */
[----:B------:R-:W-:Y:S01]  /*4c00*/  VOTEU.ALL UP1, P4 ;  /* 0x0000000000ff7886 */ /* 0x000fe20002020000 */
[----:B------:R-:W-:Y:S01]  /*4c10*/  @!P4 R2UR UR9, R9 ;  /* 0x000000000909c2ca */ /* 0x000fe200000e0000 */
[----:B------:R-:W-:Y:S01]  /*4c20*/  @!P4 IMAD.MOV.U32 R0, RZ, RZ, 0x1000 ;  /* 0x00001000ff00c424 */ /* 0x000fe200078e00ff */
[----:B------:R-:W-:Y:S01]  /*4c30*/  UMOV UR10, 0x0 ;  /* 0x00000000000a7882 */ /* 0x000fe20000000000 */
[----:B------:R-:W-:Y:S01]  /*4c40*/  UMOV UR11, 0x10000000 ;  /* 0x10000000000b7882 */ /* 0x000fe20000000000 */
[----:B------:R-:W-:Y:S01]  /*4c50*/  @!UP1 UIADD3 UR32, UPT, UPT, UR7, 0x400, URZ ;  /* 0x0000040007209890 */ /* 0x000fe2000fffe0ff */
[----:B------:R-:W-:Y:S01]  /*4c60*/  @!P4 IADD3 R9, P0, PT, R32, 0x580, RZ ;  /* 0x000005802009c810 */ /* 0x000fe20007f1e0ff */
[----:B------:R-:W-:Y:S05]  /*4c70*/  VOTEU.ALL UP1, P4 ;  /* 0x0000000000ff7886 */ /* 0x000fea0002020000 */
[----:B------:R-:W-:Y:S01]  /*4c80*/  IMAD.U32 R11, RZ, RZ, UR8 ;  /* 0x00000008ff0b7e24 */ /* 0x000fe2000f8e00ff */
[----:B------:R-:W-:Y:S01]  /*4c90*/  UPRMT UR8, UR37, 0x654, UR33 ;  /* 0x0000065425087896 */ /* 0x000fe20008000021 */
[----:B------:R-:W-:Y:S03]  /*4ca0*/  IMAD.U32 R10, RZ, RZ, UR9 ;  /* 0x00000009ff0a7e24 */ /* 0x000fe6000f8e00ff */
[----:B------:R-:W-:Y:S02]  /*4cb0*/  @!P4 R2UR UR15, R11 ;  /* 0x000000000b0fc2ca */ /* 0x000fe400000e0000 */
[----:B------:R-:W-:Y:S11]  /*4cc0*/  @!P4 R2UR UR14, R10 ;  /* 0x000000000a0ec2ca */ /* 0x000ff600000e0000 */
[----:B------:R-:W-:Y:S02]  /*4cd0*/  @!UPT UIADD3 URZ, UPT, UPT, URZ, URZ, URZ ;  /* 0x000000fffffff290 */ /* 0x000fe4000fffe0ff */
[----:B------:R2:W-:Y:S01]  /*4ce0*/  @!UP1 UTMALDG.3D [UR32], [UR14], desc[UR10] ;  /* 0x00000a200e0095b4 */ /* 0x0005e20008011000 */
[----:B------:R3:W-:Y:S01]  /*4cf0*/  @!P4 SYNCS.ARRIVE.TRANS64.RED.A0TR RZ, [UR7+0x140], R0 ;  /* 0x00014000ffffc9a7 */ /* 0x0007e20008300407 */
[----:B------:R-:W-:Y:S01]  /*4d00*/  SYNCS.ARRIVE.TRANS64.RED.A1T0 RZ, [UR8], RZ ;  /* 0x000000ffffff79a7 */ /* 0x000fe20008100408 */
[----:B---3--:R-:W-:Y:S01]  /*4d10*/  @!P4 IMAD.X R0, RZ, RZ, R33, P0 ;  /* 0x000000ffff00c224 */ /* 0x008fe200000e0621 */
[----:B------:R-:W3:Y:S02]  /*4d20*/  SYNCS.PHASECHK.TRANS64.TRYWAIT P2, [UR7+0x168], R12 ;  /* 0x0001680cff0075a7 */ /* 0x000ee40008041107 */
[----:B--23--:R-:W-:Y:S05]  /*4d30*/  @!P2 BRA `(.L_x_92) ;  /* 0x0000005800a4a947 */ /* 0x00cfea0003800000 */
.L_x_206:
        /* <DEDUP_REMOVED lines=8> */
[----:B------:R-:W-:Y:S01]  /*4dc0*/  @!UP1 UIADD3 UR24, UPT, UPT, UR7, 0x1400, URZ ;  /* 0x0000140007189890 */ /* 0x000fe2000fffe0ff */
[----:B------:R-:W-:Y:S01]  /*4dd0*/  VOTEU.ALL UP1, P4 ;  /* 0x0000000000ff7886 */ /* 0x000fe20002020000 */
[----:B------:R-:W-:Y:S01]  /*4de0*/  UMOV UR27, UR35 ;  /* 0x00000023001b7c82 */ /* 0x000fe20008000000 */
[----:B------:R-:W-:Y:S02]  /*4df0*/  UMOV UR28, UR36 ;  /* 0x00000024001c7c82 */ /* 0x000fe40008000000 */
[----:B------:R-:W-:Y:S01]  /*4e00*/  IMAD.U32 R11, RZ, RZ, UR8 ;  /* 0x00000008ff0b7e24 */ /* 0x000fe2000f8e00ff */
[----:B------:R-:W-:Y:S01]  /*4e10*/  UPRMT UR8, UR37, 0x654, UR25 ;  /* 0x0000065425087896 */ /* 0x000fe20008000019 */
[----:B------:R-:W-:Y:S02]  /*4e20*/  IMAD.U32 R10, RZ, RZ, UR9 ;  /* 0x00000009ff0a7e24 */ /* 0x000fe4000f8e00ff */
[----:B------:R-:W-:Y:S01]  /*4e30*/  @!P4 IMAD.X R20, RZ, RZ, R33, P0 ;  /* 0x000000ffff14c224 */ /* 0x000fe200000e0621 */
[----:B------:R-:W-:Y:S02]  /*4e40*/  @!P4 R2UR UR15, R11 ;  /* 0x000000000b0fc2ca */ /* 0x000fe400000e0000 */
[----:B------:R-:W-:Y:S11]  /*4e50*/  @!P4 R2UR UR14, R10 ;  /* 0x000000000a0ec2ca */ /* 0x000ff600000e0000 */
[----:B------:R-:W-:Y:S02]  /*4e60*/  @!UPT UIADD3 URZ, UPT, UPT, URZ, URZ, URZ ;  /* 0x000000fffffff290 */ /* 0x000fe4000fffe0ff */
[----:B------:R2:W-:Y:S01]  /*4e70*/  @!UP1 UTMALDG.3D [UR24], [UR14], desc[UR10] ;  /* 0x00000a180e0095b4 */ /* 0x0005e20008011000 */
[----:B------:R2:W-:Y:S01]  /*4e80*/  @!P4 SYNCS.ARRIVE.TRANS64.RED.A0TR RZ, [UR7+0x148], R0 ;  /* 0x00014800ffffc9a7 */ /* 0x0005e20008300407 */
[----:B------:R-:W-:Y:S01]  /*4e90*/  SYNCS.ARRIVE.TRANS64.RED.A1T0 RZ, [UR8], RZ ;  /* 0x000000ffffff79a7 */ /* 0x000fe20008100408 */
[----:B------:R-:W3:Y:S02]  /*4ea0*/  SYNCS.PHASECHK.TRANS64.TRYWAIT P2, [UR7+0x170], R12 ;  /* 0x0001700cff0075a7 */ /* 0x000ee40008041107 */
[----:B--23--:R-:W-:Y:S05]  /*4eb0*/  @!P2 BRA `(.L_x_93) ;  /* 0x00000058005ca947 */ /* 0x00cfea0003800000 */
.L_x_208:
[----:B------:R-:W2:Y:S01]  /*4ec0*/  LDC.64 R14, c[0x0][0xb10] ;  /* 0x0002c400ff0e7b82 */ /* 0x000ea20000000a00 */
[----:B------:R-:W-:Y:S01]  /*4ed0*/  @!P4 R2UR UR8, R20 ;  /* 0x000000001408c2ca */ /* 0x000fe200000e0000 */
[----:B------:R-:W-:Y:S01]  /*4ee0*/  VOTEU.ALL UP1, P4 ;  /* 0x0000000000ff7886 */ /* 0x000fe20002020000 */
[----:B------:R-:W-:Y:S01]  /*4ef0*/  @!P4 R2UR UR9, R21 ;  /* 0x000000001509c2ca */ /* 0x000fe200000e0000 */
[----:B------:R-:W-:Y:S01]  /*4f00*/  UMOV UR10, 0x0 ;  /* 0x00000000000a7882 */ /* 0x000fe20000000000 */
[----:B------:R-:W-:Y:S03]  /*4f10*/  UMOV UR11, 0x10000000 ;  /* 0x10000000000b7882 */ /* 0x000fe60000000000 */
[----:B------:R-:W3:Y:S01]  /*4f20*/  LDC.64 R10, c[0x0][0xb18] ;  /* 0x0002c600ff0a7b82 */ /* 0x000ee20000000a00 */
[----:B------:R-:W-:Y:S01]  /*4f30*/  @!UP1 UIADD3 UR18, UPT, UPT, UR34, 0x80, URZ ;  /* 0x0000008022129890 */ /* 0x000fe2000fffe0ff */
[----:B------:R-:W-:Y:S01]  /*4f40*/  @P3 SHF.R.U32.HI R28, RZ, 0x10, R25 ;  /* 0x00000010ff1c3819 */ /* 0x000fe20000011619 */
[----:B------:R-:W-:Y:S01]  /*4f50*/  @!UP1 UIADD3 UR16, UPT, UPT, UR7, 0x2400, URZ ;  /* 0x0000240007109890 */ /* 0x000fe2000fffe0ff */
[----:B------:R-:W-:Y:S01]  /*4f60*/  VIADD R30, R30, 0x1 ;  /* 0x000000011e1e7836 */ /* 0x000fe20000000000 */
[----:B------:R-:W-:Y:S03]  /*4f70*/  VOTEU.ALL UP1, P4 ;  /* 0x0000000000ff7886 */ /* 0x000fe60002020000 */
[----:B------:R-:W5:Y:S01]  /*4f80*/  @!P1 LDC R0, c[0x0][0xb20] ;  /* 0x0002c800ff009b82 */ /* 0x000f620000000800 */
[----:B------:R-:W-:Y:S01]  /*4f90*/  UMOV UR19, UR35 ;  /* 0x0000002300137c82 */ /* 0x000fe20008000000 */
[----:B------:R-:W-:Y:S01]  /*4fa0*/  IMAD.U32 R21, RZ, RZ, UR8 ;  /* 0x00000008ff157e24 */ /* 0x000fe2000f8e00ff */
[----:B------:R-:W-:Y:S05]  /*4fb0*/  UMOV UR20, UR36 ;  /* 0x0000002400147c82 */ /* 0x000fea0008000000 */
[----:B-1----:R-:W1:Y:S01]  /*4fc0*/  @!P1 LDC R3, c[0x0][0xb0c] ;  /* 0x0002c300ff039b82 */ /* 0x002e620000000800 */
[----:B------:R-:W-:Y:S01]  /*4fd0*/  IMAD.U32 R20, RZ, RZ, UR9 ;  /* 0x00000009ff147e24 */ /* 0x000fe2000f8e00ff */
[----:B------:R-:W-:Y:S01]  /*4fe0*/  UPRMT UR8, UR37, 0x654, UR17 ;  /* 0x0000065425087896 */ /* 0x000fe20008000011 */
[----:B------:R-:W-:Y:S03]  /*4ff0*/  @!P4 R2UR UR15, R21 ;  /* 0x00000000150fc2ca */ /* 0x000fe600000e0000 */
[----:B------:R-:W-:Y:S01]  /*5000*/  @!P4 R2UR UR14, R20 ;  /* 0x00000000140ec2ca */ /* 0x000fe200000e0000 */
[----:B------:R-:W-:Y:S11]  /*5010*/  @!P4 IMAD.MOV.U32 R20, RZ, RZ, 0x1000 ;  /* 0x00001000ff14c424 */ /* 0x000ff600078e00ff */
[----:B------:R-:W-:Y:S01]  /*5020*/  @!UPT UIADD3 URZ, UPT, UPT, URZ, URZ, URZ ;  /* 0x000000fffffff290 */ /* 0x000fe2000fffe0ff */
[----:B------:R1:W-:Y:S01]  /*5030*/  @!UP1 UTMALDG.3D [UR16], [UR14], desc[UR10] ;  /* 0x00000a100e0095b4 */ /* 0x0003e20008011000 */
[----:B------:R1:W-:Y:S02]  /*5040*/  @!P4 SYNCS.ARRIVE.TRANS64.RED.A0TR RZ, [UR7+0x150], R20 ;  /* 0x00015014ffffc9a7 */ /* 0x0003e40008300407 */
[----:B-1----:R-:W-:Y:S01]  /*5050*/  @!P1 ISETP.NE.AND P2, PT, R3, 0x1, PT ;  /* 0x000000010300980c */ /* 0x002fe20003f45270 */
[C---:B--2---:R-:W-:Y:S01]  /*5060*/  @!P1 IMAD.HI.U32 R14, R13.reuse, R14, RZ ;  /* 0x0000000e0d0e9227 */ /* 0x044fe200078e00ff */
[----:B---3--:R-:W-:Y:S03]  /*5070*/  @!P1 ISETP.NE.AND P0, PT, R10, 0x1, PT ;  /* 0x000000010a00980c */ /* 0x008fe60003f05270 */
[C---:B------:R-:W-:Y:S01]  /*5080*/  @!P1 IMAD.HI.U32 R11, R8.reuse, R11, RZ ;  /* 0x0000000b080b9227 */ /* 0x040fe200078e00ff */
[----:B------:R-:W-:Y:S04]  /*5090*/  @!P1 SHF.R.U32.HI R14, RZ, R15, R14 ;  /* 0x0000000fff0e9219 */ /* 0x000fe8000001160e */
[----:B-----5:R-:W-:Y:S01]  /*50a0*/  @!P1 SHF.R.U32.HI R9, RZ, R0, R11 ;  /* 0x00000000ff099219 */ /* 0x020fe2000001160b */
[----:B------:R-:W-:Y:S01]  /*50b0*/  SYNCS.ARRIVE.TRANS64.RED.A1T0 RZ, [UR8], RZ ;  /* 0x000000ffffff79a7 */ /* 0x000fe20008100408 */
[----:B------:R-:W-:Y:S02]  /*50c0*/  @!P1 SEL R14, R13, R14, !P2 ;  /* 0x0000000e0d0e9207 */ /* 0x000fe40005000000 */
[----:B------:R-:W-:Y:S01]  /*50d0*/  @!P1 SEL R9, R8, R9, !P0 ;  /* 0x0000000908099207 */ /* 0x000fe20004000000 */
[----:B------:R-:W1:Y:S04]  /*50e0*/  SYNCS.PHASECHK.TRANS64.TRYWAIT P5, [UR7+0x178], R12 ;  /* 0x0001780cff0075a7 */ /* 0x000e6800080a1107 */
[----:B------:R-:W-:Y:S02]  /*50f0*/  @!P1 IMAD.IADD R0, R9, 0x1, -R14 ;  /* 0x0000000109009824 */ /* 0x000fe400078e0a0e */
[----:B------:R-:W-:Y:S02]  /*5100*/  @!P1 IMAD.IADD R9, R14, 0x1, -R9 ;  /* 0x000000010e099824 */ /* 0x000fe400078e0a09 */
[----:B------:R-:W-:Y:S02]  /*5110*/  @!P1 IMAD R13, R0, R3, R13 ;  /* 0x00000003000d9224 */ /* 0x000fe400078e020d */
[----:B------:R-:W-:Y:S01]  /*5120*/  @!P1 IMAD R8, R9, R10, R8 ;  /* 0x0000000a09089224 */ /* 0x000fe200078e0208 */
[----:B-1----:R-:W-:Y:S06]  /*5130*/  @!P5 BRA `(.L_x_94) ;  /* 0x0000005400d4d947 */ /* 0x002fec0003800000 */
.L_x_210:
[----:B-1----:R-:W-:Y:S01]  /*5140*/  @!P4 IADD3 R3, P0, PT, R32, 0x580, RZ ;  /* 0x000005802003c810 */ /* 0x002fe20007f1e0ff */
[----:B------:R-:W-:Y:S01]  /*5150*/  VOTEU.ALL UP1, P4 ;  /* 0x0000000000ff7886 */ /* 0x000fe20002020000 */
[----:B------:R-:W-:Y:S01]  /*5160*/  UMOV UR18, 0x0 ;  /* 0x0000000000127882 */ /* 0x000fe20000000000 */
[----:B------:R-:W-:Y:S01]  /*5170*/  UMOV UR19, 0x10000000 ;  /* 0x1000000000137882 */ /* 0x000fe20000000000 */
[----:B------:R-:W-:Y:S01]  /*5180*/  @!P4 R2UR UR9, R3 ;  /* 0x000000000309c2ca */ /* 0x000fe200000e0000 */
[----:B------:R-:W-:Y:S01]  /*5190*/  @!P4 IMAD.X R0, RZ, RZ, R33, P0 ;  /* 0x000000ffff00c224 */ /* 0x000fe200000e0621 */
[----:B------:R-:W-:Y:S01]  /*51a0*/  @!UP1 UIADD3 UR10, UPT, UPT, UR34, 0xc0, URZ ;  /* 0x000000c0220a9890 */ /* 0x000fe2000fffe0ff */
[----:B------:R-:W-:Y:S01]  /*51b0*/  ISETP.NE.AND P0, PT, R30, 0x2, PT ;  /* 0x000000021e00780c */ /* 0x000fe20003f05270 */
[----:B------:R-:W-:Y:S01]  /*51c0*/  UMOV UR11, UR35 ;  /* 0x00000023000b7c82 */ /* 0x000fe20008000000 */
[----:B------:R-:W-:Y:S01]  /*51d0*/  UMOV UR12, UR36 ;  /* 0x00000024000c7c82 */ /* 0x000fe20008000000 */
[----:B------:R-:W-:Y:S01]  /*51e0*/  @!P4 R2UR UR8, R0 ;  /* 0x000000000008c2ca */ /* 0x000fe200000e0000 */
[----:B------:R-:W-:Y:S01]  /*51f0*/  IMAD.IADD R20, R8, 0x1, R83 ;  /* 0x0000000108147824 */ /* 0x000fe200078e0253 */
[----:B------:R-:W-:Y:S01]  /*5200*/  @P3 R2UR UR36, R28 ;  /* 0x000000001c2432ca */ /* 0x000fe200000e0000 */
[----:B------:R-:W-:Y:S01]  /*5210*/  IMAD.IADD R21, R13, 0x1, R90 ;  /* 0x000000010d157824 */ /* 0x000fe200078e025a */
[----:B------:R-:W-:Y:S02]  /*5220*/  SEL R0, RZ, 0x1, P0 ;  /* 0x00000001ff007807 */ /* 0x000fe40000000000 */
[----:B------:R-:W-:Y:S01]  /*5230*/  LOP3.LUT R31, R31, 0x1, RZ, 0x3c, !PT ;  /* 0x000000011f1f7812 */ /* 0x000fe200078e3cff */
[----:B------:R-:W-:Y:S01]  /*5240*/  IMAD.U32 R10, RZ, RZ, UR9 ;  /* 0x00000009ff0a7e24 */ /* 0x000fe2000f8e00ff */
[----:B------:R-:W-:Y:S01]  /*5250*/  @!UP1 UIADD3 UR9, UPT, UPT, UR7, 0x158, URZ ;  /* 0x0000015807099890 */ /* 0x000fe2000fffe0ff */
[----:B------:R-:W-:Y:S02]  /*5260*/  LOP3.LUT R29, R29, R0, RZ, 0x3c, !PT ;  /* 0x000000001d1d7212 */ /* 0x000fe400078e3cff */
[----:B------:R-:W-:Y:S02]  /*5270*/  SEL R30, R30, RZ, P0 ;  /* 0x000000ff1e1e7207 */ /* 0x000fe40000000000 */
[----:B------:R-:W-:Y:S01]  /*5280*/  IMAD.U32 R11, RZ, RZ, UR8 ;  /* 0x00000008ff0b7e24 */ /* 0x000fe2000f8e00ff */
[----:B------:R-:W-:Y:S01]  /*5290*/  @!P4 R2UR UR14, R10 ;  /* 0x000000000a0ec2ca */ /* 0x000fe200000e0000 */
[----:B------:R-:W-:Y:S01]  /*52a0*/  @!UP1 UIADD3 UR8, UPT, UPT, UR7, 0x3400, URZ ;  /* 0x0000340007089890 */ /* 0x000fe2000fffe0ff */
[----:B------:R-:W-:Y:S02]  /*52b0*/  VOTEU.ALL UP1, P4 ;  /* 0x0000000000ff7886 */ /* 0x000fe40002020000 */
[----:B------:R-:W-:Y:S11]  /*52c0*/  @!P4 R2UR UR15, R11 ;  /* 0x000000000b0fc2ca */ /* 0x000ff600000e0000 */
[----:B------:R-:W-:Y:S02]  /*52d0*/  @!UPT UIADD3 URZ, UPT, UPT, URZ, URZ, URZ ;  /* 0x000000fffffff290 */ /* 0x000fe4000fffe0ff */
[----:B------:R2:W-:Y:S01]  /*52e0*/  @!UP1 UTMALDG.3D [UR8], [UR14], desc[UR18] ;  /* 0x000012080e0095b4 */ /* 0x0005e20008011000 */
[----:B------:R2:W-:Y:S01]  /*52f0*/  @!P4 SYNCS.ARRIVE.TRANS64.RED.A0TR RZ, [UR7+0x158], R23 ;  /* 0x00015817ffffc9a7 */ /* 0x0005e20008300407 */
[----:B------:R-:W-:Y:S01]  /*5300*/  UPLOP3.LUT UP1, UPT, UPT, UPT, UPT, 0x80, 0x8 ;  /* 0x000000000008789c */ /* 0x000fe20003f2f070 */
[----:B------:R-:W-:Y:S01]  /*5310*/  SYNCS.ARRIVE.TRANS64.RED.A1T0 RZ, [UR13], RZ ;  /* 0x000000ffffff79a7 */ /* 0x000fe2000810040d */
[----:B------:R-:W-:Y:S09]  /*5320*/  @P3 BRA `(.L_x_95) ;  /* 0xfffffff000943947 */ /* 0x000ff2000383ffff */
[----:B------:R-:W-:-:S04]  /*5330*/  SHF.L.U32 R3, R31, 0x1f, RZ ;  /* 0x0000001f1f037819 */ /* 0x000fc800000006ff */
[----:B------:R-:W1:Y:S02]  /*5340*/  SYNCS.PHASECHK.TRANS64.TRYWAIT P0, [UR7+0x160], R3 ;  /* 0x00016003ff0075a7 */ /* 0x000e640008001107 */
[----:B-1----:R-:W-:Y:S05]  /*5350*/  @!P0 BRA `(.L_x_96) ;  /* 0x0000005400648947 */ /* 0x002fea0003800000 */
.L_x_212:
[----:B------:R-:W3:Y:S02]  /*5360*/  SYNCS.PHASECHK.TRANS64.TRYWAIT P0, [UR7+0x168], R3 ;  /* 0x00016803ff0075a7 */ /* 0x000ee40008001107 */
[----:B---3--:R-:W-:Y:S05]  /*5370*/  @!P0 BRA `(.L_x_97) ;  /* 0x0000005400748947 */ /* 0x008fea0003800000 */
.L_x_214:
[----:B------:R-:W3:Y:S02]  /*5380*/  SYNCS.PHASECHK.TRANS64.TRYWAIT P0, [UR7+0x170], R3 ;  /* 0x00017003ff0075a7 */ /* 0x000ee40008001107 */
[----:B---3--:R-:W-:Y:S05]  /*5390*/  @!P0 BRA `(.L_x_98) ;  /* 0x0000005400848947 */ /* 0x008fea0003800000 */
.L_x_216:
[----:B-1----:R-:W-:-:S07]  /*53a0*/  MOV R0, UR7 ;  /* 0x0000000700007c02 */ /* 0x002fce0008000f00 */
.L_x_99:
[----:B-1----:R-:W-:-:S04]  /*53b0*/  SHF.L.U32 R3, R31, 0x1f, RZ ;  /* 0x0000001f1f037819 */ /* 0x002fc800000006ff */
[----:B------:R1:W3:Y:S03]  /*53c0*/  SYNCS.PHASECHK.TRANS64.TRYWAIT P0, [R0+URZ+0x178], R3 ;  /* 0x00017803000075a7 */ /* 0x0002e600080011ff */
[----:B---3--:R-:W-:Y:S05]  /*53d0*/  @!P0 NANOSLEEP.SYNCS 0x989680 ;  /* 0x009896800000895d */ /* 0x008fea0003900000 */
[----:B------:R-:W3:Y:S02]  /*53e0*/  @!P0 SYNCS.PHASECHK.TRANS64 P0, [R0+URZ+0x178], R3 ;  /* 0x00017803000085a7 */ /* 0x000ee400080010ff */
[----:B--23--:R-:W-:Y:S05]  /*53f0*/  @P0 EXIT ;  /* 0x000000000000094d */ /* 0x00cfea0003800000 */
[----:B------:R-:W-:Y:S05]  /*5400*/  BRA `(.L_x_99) ;  /* 0xfffffffc00e87947 */ /* 0x000fea000383ffff */
.L_x_84:
[----:B------:R-:W-:-:S06]  /*5410*/  UISETP.GE.AND UP1, UPT, UR8, 0x4, UPT ;  /* 0x000000040800788c */ /* 0x000fcc000bf26270 */
[----:B------:R-:W-:-:S13]  /*5420*/  PLOP3.LUT P0, PT, PT, PT, UP1, 0x80, 0x8 ;  /* 0x000000000008781c */ /* 0x000fda0003f0f018 */
[----:B------:R-:W-:Y:S05]  /*5430*/  @!P0 EXIT ;  /* 0x000000000000894d */ /* 0x000fea0003800000 */
[----:B------:R-:W-:Y:S01]  /*5440*/  BAR.SYNC.DEFER_BLOCKING 0x6, 0xa0 ;  /* 0x0182800000007b1d */ /* 0x000fe20000010000 */
[C---:B------:R-:W-:Y:S01]  /*5450*/  IMAD.SHL.U32 R2, R103.reuse, 0x40, RZ ;  /* 0x0000004067027824 */ /* 0x040fe200078e00ff */
[C---:B------:R-:W-:Y:S01]  /*5460*/  LOP3.LUT R105, R103.reuse, 0x60, RZ, 0xc0, !PT ;  /* 0x0000006067697812 */ /* 0x040fe200078ec0ff */
[C---:B------:R-:W-:Y:S02]  /*5470*/  IMAD.SHL.U32 R95, R103.reuse, 0x20, RZ ;  /* 0x00000020675f7824 */ /* 0x040fe400078e00ff */
[----:B------:R-:W-:Y:S02]  /*5480*/  HFMA2 R44, -RZ, RZ, 0, 0 ;  /* 0x00000000ff2c7431 */ /* 0x000fe400000001ff */
[C---:B------:R-:W-:Y:S01]  /*5490*/  IMAD.SHL.U32 R0, R103.reuse, 0x8, RZ ;  /* 0x0000000867007824 */ /* 0x040fe200078e00ff */
[----:B------:R-:W-:Y:S01]  /*54a0*/  UMOV UR49, 0x400 ;  /* 0x0000040000317882 */ /* 0x000fe20000000000 */
[----:B------:R-:W1:Y:S01]  /*54b0*/  LDC R93, c[0x0][0x370] ;  /* 0x0000dc00ff5d7b82 */ /* 0x000e620000000800 */
[----:B------:R-:W-:Y:S01]  /*54c0*/  ULEA UR49, UR37, UR49, 0x18 ;  /* 0x0000003125317291 */ /* 0x000fe2000f8ec0ff */
[----:B------:R-:W-:Y:S01]  /*54d0*/  LOP3.LUT R5, R2, 0x180, RZ, 0xc0, !PT ;  /* 0x0000018002057812 */ /* 0x000fe200078ec0ff */
[----:B------:R-:W-:Y:S01]  /*54e0*/  IMAD.U32 R46, R103, 0x10000, RZ ;  /* 0x00010000672e7824 */ /* 0x000fe200078e00ff */
[----:B------:R-:W-:Y:S01]  /*54f0*/  LOP3.LUT R95, R95, 0xc00, RZ, 0xc0, !PT ;  /* 0x00000c005f5f7812 */ /* 0x000fe200078ec0ff */
[----:B------:R-:W-:Y:S01]  /*5500*/  UIADD3 UR4, UPT, UPT, UR49, 0x4400, URZ ;  /* 0x0000440031047890 */ /* 0x000fe2000fffe0ff */
[----:B------:R-:W-:Y:S01]  /*5510*/  LOP3.LUT R0, R5, 0x30, R0, 0xf8, !PT ;  /* 0x0000003005007812 */ /* 0x000fe200078ef800 */
[----:B------:R-:W-:Y:S01]  /*5520*/  IMAD.SHL.U32 R5, R103, 0x2, RZ ;  /* 0x0000000267057824 */ /* 0x000fe200078e00ff */
[----:B------:R-:W2:Y:S01]  /*5530*/  LDC R42, c[0x0][0xb0c] ;  /* 0x0002c300ff2a7b82 */ /* 0x000ea20000000800 */
[----:B------:R-:W-:Y:S01]  /*5540*/  LOP3.LUT R95, R95, 0x40, R2, 0xf8, !PT ;  /* 0x000000405f5f7812 */ /* 0x000fe200078ef802 */
[----:B------:R-:W-:Y:S01]  /*5550*/  IMAD.MOV.U32 R102, RZ, RZ, RZ ;  /* 0x000000ffff667224 */ /* 0x000fe200078e00ff */
[----:B------:R-:W-:Y:S01]  /*5560*/  LOP3.LUT R46, R46, 0x600000, RZ, 0xc0, !PT ;  /* 0x006000002e2e7812 */ /* 0x000fe200078ec0ff */
[----:B------:R-:W-:Y:S01]  /*5570*/  IMAD.MOV.U32 R107, RZ, RZ, RZ ;  /* 0x000000ffff6b7224 */ /* 0x000fe200078e00ff */
[----:B------:R-:W-:-:S02]  /*5580*/  LOP3.LUT R0, R0, 0x20, R5, 0x78, !PT ;  /* 0x0000002000007812 */ /* 0x000fc400078e7805 */
[----:B------:R-:W-:Y:S02]  /*5590*/  CS2R R100, SRZ ;  /* 0x0000000000647805 */ /* 0x000fe4000001ff00 */
[----:B------:R-:W-:Y:S01]  /*55a0*/  LOP3.LUT R95, R95, 0x200, R2, 0xf8, !PT ;  /* 0x000002005f5f7812 */ /* 0x000fe200078ef802 */
[----:B------:R-:W4:Y:S01]  /*55b0*/  LDC R92, c[0x0][0xb20] ;  /* 0x0002c800ff5c7b82 */ /* 0x000f220000000800 */
[----:B------:R-:W3:Y:S01]  /*55c0*/  LDS R3, [UR49+0x240] ;  /* 0x00024031ff037984 */ /* 0x000ee20008000800 */
[----:B------:R-:W-:Y:S01]  /*55d0*/  LOP3.LUT R103, R103, 0x2, RZ, 0xc0, !PT ;  /* 0x0000000267677812 */ /* 0x000fe200078ec0ff */
[----:B------:R-:W-:Y:S01]  /*55e0*/  IMAD.MOV.U32 R99, RZ, RZ, RZ ;  /* 0x000000ffff637224 */ /* 0x000fe200078e00ff */
[----:B------:R-:W-:Y:S01]  /*55f0*/  LOP3.LUT R95, R95, R0, RZ, 0xfc, !PT ;  /* 0x000000005f5f7212 */ /* 0x000fe200078efcff */
[----:B------:R-:W-:Y:S01]  /*5600*/  IMAD.U32 R104, RZ, RZ, UR4 ;  /* 0x00000004ff687e24 */ /* 0x000fe2000f8e00ff */
[----:B------:R-:W-:Y:S01]  /*5610*/  IADD3 R97, PT, PT, -R103, RZ, RZ ;  /* 0x000000ff67617210 */ /* 0x000fe20007ffe1ff */
[----:B------:R-:W1:Y:S01]  /*5620*/  LDCU.64 UR52, c[0x0][0x348] ;  /* 0x00006900ff3477ac */ /* 0x000e620008000a00 */
[----:B------:R-:W1:Y:S01]  /*5630*/  LDC R41, c[0x0][0xb30] ;  /* 0x0002cc00ff297b82 */ /* 0x000e620000000800 */
[----:B------:R-:W1:Y:S01]  /*5640*/  LDCU.64 UR38, c[0x0][0x888] ;  /* 0x00011100ff2677ac */ /* 0x000e620008000a00 */
[----:B------:R-:W1:Y:S06]  /*5650*/  LDCU.64 UR44, c[0x0][0x890] ;  /* 0x00011200ff2c77ac */ /* 0x000e6c0008000a00 */
[----:B------:R-:W1:Y:S01]  /*5660*/  LDC.64 R88, c[0x0][0xb10] ;  /* 0x0002c400ff587b82 */ /* 0x000e620000000a00 */
[----:B------:R-:W-:-:S07]  /*5670*/  UIADD3 UR48, UPT, UPT, UR49, 0x400, URZ ;  /* 0x0000040031307890 */ /* 0x000fce000fffe0ff */
[----:B------:R-:W1:Y:S08]  /*5680*/  LDC.64 R38, c[0x0][0xb18] ;  /* 0x0002c600ff267b82 */ /* 0x000e700000000a00 */
[----:B------:R-:W1:Y:S08]  /*5690*/  LDC.64 R36, c[0x0][0xb28] ;  /* 0x0002ca00ff247b82 */ /* 0x000e700000000a00 */
[----:B------:R-:W1:Y:S01]  /*56a0*/  LDC.64 R86, c[0x0][0x8b0] ;  /* 0x00022c00ff567b82 */ /* 0x000e620000000a00 */
[----:B---3--:R-:W-:-:S07]  /*56b0*/  IMAD.IADD R46, R3, 0x1, R46 ;  /* 0x00000001032e7824 */ /* 0x008fce00078e022e */
[----:B------:R-:W3:Y:S08]  /*56c0*/  LDC.64 R84, c[0x0][0x8a8] ;  /* 0x00022a00ff547b82 */ /* 0x000ef00000000a00 */
[----:B--2-4-:R-:W1:Y:S02]  /*56d0*/  LDC R94, c[0x0][0x374] ;  /* 0x0000dd00ff5e7b82 */ /* 0x014e640000000800 */
.L_x_141:
[----:B------:R-:W-:Y:S02]  /*56e0*/  LEA R0, R107, UR49, 0x3 ;  /* 0x000000316b007c11 */ /* 0x000fe4000f8e18ff */
[----:B------:R-:W-:Y:S02]  /*56f0*/  SHF.L.U32 R3, R101, 0x1f, RZ ;  /* 0x0000001f65037819 */ /* 0x000fe400000006ff */
[----:B------:R-:W-:Y:S02]  /*5700*/  LEA R16, R107, UR49, 0x4 ;  /* 0x000000316b107c11 */ /* 0x000fe4000f8e20ff */
[----:B------:R-:W2:Y:S02]  /*5710*/  SYNCS.PHASECHK.TRANS64.TRYWAIT P0, [R0+URZ+0x190], R3 ;  /* 0x00019003000075a7 */ /* 0x000ea400080011ff */
[----:B-12---:R-:W-:Y:S05]  /*5720*/  @!P0 BRA `(.L_x_100) ;  /* 0x0000005000b88947 */ /* 0x006fea0003800000 */
.L_x_217:
[----:B------:R-:W4:Y:S01]  /*5730*/  LDC.64 R12, c[0x0][0xb10] ;  /* 0x0002c400ff0c7b82 */ /* 0x000f220000000a00 */
[----:B------:R-:W3:Y:S01]  /*5740*/  LDS.128 R16, [R16+0x220] ;  /* 0x0002200010107984 */ /* 0x000ee20000000c00 */
[----:B-1----:R-:W-:Y:S01]  /*5750*/  ISETP.NE.AND P1, PT, R41, 0x1, PT ;  /* 0x000000012900780c */ /* 0x002fe20003f25270 */
[----:B--2---:R-:W-:Y:S01]  /*5760*/  VIADD R0, R0, 0x1a0 ;  /* 0x000001a000007836 */ /* 0x004fe20000000000 */
[----:B------:R-:W-:Y:S04]  /*5770*/  ISETP.GE.AND P0, PT, R40, 0x1, PT ;  /* 0x000000012800780c */ /* 0x000fe80003f06270 */
[----:B------:R-:W1:Y:S01]  /*5780*/  LDC.64 R10, c[0x0][0xb18] ;  /* 0x0002c600ff0a7b82 */ /* 0x000e620000000a00 */
[----:B------:R-:W-:Y:S01]  /*5790*/  PRMT R0, RZ, 0x654, R0 ;  /* 0x00000654ff007816 */ /* 0x000fe20000000000 */
[----:B------:R-:W-:Y:S01]  /*57a0*/  @!PT LDS RZ, [RZ] ;  /* 0x00000000fffff984 */ /* 0x000fe20000000800 */
[----:B------:R-:W-:Y:S01]  /*57b0*/  @!PT LDS RZ, [RZ] ;  /* 0x00000000fffff984 */ /* 0x000fe20000000800 */
[----:B------:R-:W-:Y:S01]  /*57c0*/  @!PT LDS RZ, [RZ] ;  /* 0x00000000fffff984 */ /* 0x000fe20000000800 */
[----:B------:R-:W-:Y:S01]  /*57d0*/  @!PT LDS RZ, [RZ] ;  /* 0x00000000fffff984 */ /* 0x000fe20000000800 */
[----:B------:R2:W-:Y:S06]  /*57e0*/  MEMBAR.ALL.CTA ;  /* 0x0000000000007992 */ /* 0x0005ec0000008000 */
[----:B--2---:R-:W2:Y:S01]  /*57f0*/  FENCE.VIEW.ASYNC.S ;  /* 0x00000000000073c6 */ /* 0x004ea20000000000 */
[----:B------:R-:W1:Y:S08]  /*5800*/  @!P1 LDC R14, c[0x0][0xb20] ;  /* 0x0002c800ff0e9b82 */ /* 0x000e700000000800 */
[----:B------:R-:W1:Y:S01]  /*5810*/  @!P1 LDC R9, c[0x0][0xb0c] ;  /* 0x0002c300ff099b82 */ /* 0x000e620000000800 */
[----:B--2---:R2:W-:Y:S01]  /*5820*/  SYNCS.ARRIVE.TRANS64.RED.A1T0 RZ, [R0+URZ], RZ ;  /* 0x000000ff00ff79a7 */ /* 0x0045e200081004ff */
[----:B---3--:R-:W-:Y:S04]  /*5830*/  LOP3.LUT P4, RZ, R18, 0x1, RZ, 0xc0, !PT ;  /* 0x0000000112ff7812 */ /* 0x008fe8000788c0ff */
[----:B------:R-:W-:Y:S09]  /*5840*/  P2R R106, PR, RZ, 0x10 ;  /* 0x00000010ff6a7803 */ /* 0x000ff20000000000 */
[----:B------:R-:W-:Y:S02]  /*5850*/  @P4 MOV R45, R16 ;  /* 0x00000010002d4202 */ /* 0x000fe40000000f00 */
[----:B------:R-:W-:Y:S01]  /*5860*/  @P4 LOP3.LUT R43, R17, 0xffff, RZ, 0xc0, !PT ;  /* 0x0000ffff112b4812 */ /* 0x000fe200078ec0ff */
[----:B--2-4-:R-:W-:Y:S06]  /*5870*/  @!P0 BRA `(.L_x_101) ;  /* 0x0000000000a48947 */ /* 0x014fec0003800000 */
[----:B------:R-:W-:Y:S01]  /*5880*/  IMAD.HI.U32 R23, R94, R39, RZ ;  /* 0x000000275e177227 */ /* 0x000fe200078e00ff */
[----:B------:R-:W-:Y:S02]  /*5890*/  ISETP.NE.AND P0, PT, R38, 0x1, PT ;  /* 0x000000012600780c */ /* 0x000fe40003f05270 */
[----:B------:R-:W-:Y:S01]  /*58a0*/  ISETP.NE.AND P2, PT, R40, 0x1, PT ;  /* 0x000000012800780c */ /* 0x000fe20003f45270 */
[----:B------:R-:W-:Y:S01]  /*58b0*/  IMAD.HI.U32 R22, R93, R88, RZ ;  /* 0x000000585d167227 */ /* 0x000fe200078e00ff */
[----:B------:R-:W-:Y:S02]  /*58c0*/  SHF.R.U32.HI R23, RZ, R92, R23 ;  /* 0x0000005cff177219 */ /* 0x000fe40000011617 */
[----:B------:R-:W-:Y:S01]  /*58d0*/  ISETP.NE.AND P3, PT, R42, 0x1, PT ;  /* 0x000000012a00780c */ /* 0x000fe20003f65270 */
[----:B------:R-:W-:Y:S01]  /*58e0*/  IMAD.HI.U32 R26, R45, R88, RZ ;  /* 0x000000582d1a7227 */ /* 0x000fe200078e00ff */
[----:B------:R-:W-:Y:S02]  /*58f0*/  SHF.R.U32.HI R22, RZ, R89, R22 ;  /* 0x00000059ff167219 */ /* 0x000fe40000011616 */
[----:B------:R-:W-:Y:S01]  /*5900*/  SEL R3, R94, R23, !P0 ;  /* 0x000000175e037207 */ /* 0x000fe20004000000 */
[----:B------:R-:W-:Y:S01]  /*5910*/  IMAD.HI.U32 R23, R43, R39, RZ ;  /* 0x000000272b177227 */ /* 0x000fe200078e00ff */
[----:B------:R-:W-:Y:S02]  /*5920*/  SEL R7, R93, R22, !P3 ;  /* 0x000000165d077207 */ /* 0x000fe40005800000 */
[----:B------:R-:W-:Y:S01]  /*5930*/  SHF.R.U32.HI R26, RZ, R89, R26 ;  /* 0x00000059ff1a7219 */ /* 0x000fe2000001161a */
[-C--:B------:R-:W-:Y:S04]  /*5940*/  IMAD.HI.U32 R22, R3, R36.reuse, RZ ;  /* 0x0000002403167227 */ /* 0x080fe800078e00ff */
[----:B------:R-:W-:Y:S01]  /*5950*/  IMAD.HI.U32 R24, R7, R36, RZ ;  /* 0x0000002407187227 */ /* 0x000fe200078e00ff */
[-C--:B------:R-:W-:Y:S02]  /*5960*/  @P2 SHF.R.U32.HI R3, RZ, R37.reuse, R22 ;  /* 0x00000025ff032219 */ /* 0x080fe40000011616 */
[----:B------:R-:W-:Y:S02]  /*5970*/  SHF.R.U32.HI R22, RZ, R92, R23 ;  /* 0x0000005cff167219 */ /* 0x000fe40000011617 */
[----:B------:R-:W-:Y:S01]  /*5980*/  @P2 SHF.R.U32.HI R7, RZ, R37, R24 ;  /* 0x00000025ff072219 */ /* 0x000fe20000011618 */
[C---:B------:R-:W-:Y:S01]  /*5990*/  IMAD R2, R40.reuse, R3, RZ ;  /* 0x0000000328027224 */ /* 0x040fe200078e02ff */
[----:B------:R-:W-:Y:S02]  /*59a0*/  SEL R5, R43, R22, !P0 ;  /* 0x000000162b057207 */ /* 0x000fe40004000000 */
[----:B------:R-:W-:Y:S01]  /*59b0*/  SEL R3, R45, R26, !P3 ;  /* 0x0000001a2d037207 */ /* 0x000fe20005800000 */
[----:B------:R-:W-:Y:S01]  /*59c0*/  IMAD R4, R40, R7, RZ ;  /* 0x0000000728047224 */ /* 0x000fe200078e02ff */
[C---:B------:R-:W-:Y:S01]  /*59d0*/  ISETP.GE.AND P0, PT, R5.reuse, R2, PT ;  /* 0x000000020500720c */ /* 0x040fe20003f06270 */
[----:B------:R-:W-:Y:S03]  /*59e0*/  IMAD.HI.U32 R6, R5, R36, RZ ;  /* 0x0000002405067227 */ /* 0x000fe600078e00ff */
[----:B------:R-:W-:Y:S01]  /*59f0*/  ISETP.GE.OR P0, PT, R3, R4, P0 ;  /* 0x000000040300720c */ /* 0x000fe20000706670 */
[----:B------:R-:W-:Y:S01]  /*5a00*/  IMAD.MOV R4, RZ, RZ, -R3 ;  /* 0x000000ffff047224 */ /* 0x000fe200078e0a03 */
[-C--:B------:R-:W-:Y:S03]  /*5a10*/  SHF.R.U32.HI R6, RZ, R37.reuse, R6 ;  /* 0x00000025ff067219 */ /* 0x080fe60000011606 */
[----:B------:R-:W-:Y:S01]  /*5a20*/  IMAD R45, R42, R4, R45 ;  /* 0x000000042a2d7224 */ /* 0x000fe200078e022d */
[----:B------:R-:W-:Y:S05]  /*5a30*/  SEL R15, R5, R6, !P2 ;  /* 0x00000006050f7207 */ /* 0x000fea0005000000 */
[----:B------:R-:W-:Y:S02]  /*5a40*/  IMAD.MOV R6, RZ, RZ, -R15 ;  /* 0x000000ffff067224 */ /* 0x000fe400078e0a0f */
[C---:B------:R-:W-:Y:S04]  /*5a50*/  @!P0 IMAD.HI.U32 R2, R3.reuse, R36, RZ ;  /* 0x0000002403028227 */ /* 0x040fe800078e00ff */
[----:B------:R-:W-:Y:S01]  /*5a60*/  IMAD R6, R40, R6, R5 ;  /* 0x0000000628067224 */ /* 0x000fe200078e0205 */
[----:B------:R-:W-:Y:S04]  /*5a70*/  @!P0 SHF.R.U32.HI R2, RZ, R37, R2 ;  /* 0x00000025ff028219 */ /* 0x000fe80000011602 */
[----:B------:R-:W-:Y:S02]  /*5a80*/  @!P0 SEL R0, R3, R2, !P2 ;  /* 0x0000000203008207 */ /* 0x000fe40005000000 */
[----:B------:R-:W-:Y:S02]  /*5a90*/  IADD3 R2, PT, PT, -R5, RZ, RZ ;  /* 0x000000ff05027210 */ /* 0x000fe40007ffe1ff */
[----:B------:R-:W-:Y:S01]  /*5aa0*/  @!P0 IADD3 R8, PT, PT, R15, -R0, RZ ;  /* 0x800000000f088210 */ /* 0x000fe20007ffe0ff */
[----:B------:R-:W-:Y:S02]  /*5ab0*/  @!P0 IMAD R0, R7, R6, R0 ;  /* 0x0000000607008224 */ /* 0x000fe400078e0200 */
[----:B------:R-:W-:Y:S02]  /*5ac0*/  IMAD R43, R38, R2, R43 ;  /* 0x00000002262b7224 */ /* 0x000fe400078e022b */
[----:B------:R-:W-:Y:S02]  /*5ad0*/  @!P0 IMAD R5, R8, R40, R3 ;  /* 0x0000002808058224 */ /* 0x000fe400078e0203 */
[----:B------:R-:W-:Y:S04]  /*5ae0*/  @!P0 IMAD.MOV.U32 R3, RZ, RZ, R0 ;  /* 0x000000ffff038224 */ /* 0x000fe800078e0000 */
[----:B------:R-:W-:Y:S02]  /*5af0*/  IMAD R45, R3, R42, R45 ;  /* 0x0000002a032d7224 */ /* 0x000fe400078e022d */
[----:B------:R-:W-:Y:S07]  /*5b00*/  IMAD R43, R5, R38, R43 ;  /* 0x00000026052b7224 */ /* 0x000fee00078e022b */
.L_x_101:
[----:B-1----:R-:W-:Y:S01]  /*5b10*/  @!P1 ISETP.NE.AND P0, PT, R10, 0x1, PT ;  /* 0x000000010a00980c */ /* 0x002fe20003f05270 */
[----:B------:R-:W-:Y:S01]  /*5b20*/  @!P1 IMAD.HI.U32 R0, R45, R12, RZ ;  /* 0x0000000c2d009227 */ /* 0x000fe200078e00ff */
[----:B------:R-:W-:Y:S01]  /*5b30*/  @!P1 ISETP.NE.AND P2, PT, R9, 0x1, PT ;  /* 0x000000010900980c */ /* 0x000fe20003f45270 */
[----:B------:R-:W-:Y:S01]  /*5b40*/  ULOP3.LUT UP0, URZ, UR48, 0x1b0, URZ, 0xc0, !UPT ;  /* 0x000001b030ff7892 */ /* 0x000fe2000f80c0ff */
[----:B------:R-:W-:Y:S01]  /*5b50*/  R2UR UR42, R21 ;  /* 0x00000000152a72ca */ /* 0x000fe200000e0000 */
[----:B------:R-:W-:Y:S01]  /*5b60*/  @!P1 IMAD.HI.U32 R3, R43, R11, RZ ;  /* 0x0000000b2b039227 */ /* 0x000fe200078e00ff */
[----:B------:R-:W-:Y:S02]  /*5b70*/  @!P1 SHF.R.U32.HI R0, RZ, R13, R0 ;  /* 0x0000000dff009219 */ /* 0x000fe40000011600 */
[----:B------:R-:W-:Y:S01]  /*5b80*/  R2UR UR41, R20 ;  /* 0x00000000142972ca */ /* 0x000fe200000e0000 */
[----:B------:R-:W-:Y:S01]  /*5b90*/  VIADD R107, R107, 0x1 ;  /* 0x000000016b6b7836 */ /* 0x000fe20000000000 */
[----:B------:R-:W-:Y:S02]  /*5ba0*/  @!P1 SHF.R.U32.HI R2, RZ, R14, R3 ;  /* 0x0000000eff029219 */ /* 0x000fe40000011603 */
[----:B------:R-:W-:Y:S02]  /*5bb0*/  @!P1 SEL R3, R45, R0, !P2 ;  /* 0x000000002d039207 */ /* 0x000fe40005000000 */
[----:B------:R-:W-:Y:S02]  /*5bc0*/  @!P1 SEL R2, R43, R2, !P0 ;  /* 0x000000022b029207 */ /* 0x000fe40004000000 */
[----:B------:R-:W-:Y:S01]  /*5bd0*/  @P4 SHF.R.U32.HI R98, RZ, 0x10, R17 ;  /* 0x00000010ff624819 */ /* 0x000fe20000011611 */
[----:B------:R-:W-:Y:S02]  /*5be0*/  USHF.L.U32 UR42, UR42, 0x6, URZ ;  /* 0x000000062a2a7899 */ /* 0x000fe400080006ff */
[----:B------:R-:W-:Y:S02]  /*5bf0*/  @!P1 IMAD.IADD R0, R2, 0x1, -R3 ;  /* 0x0000000102009824 */ /* 0x000fe400078e0a03 */
[----:B------:R-:W-:Y:S01]  /*5c00*/  @!P1 IMAD.IADD R2, R3, 0x1, -R2 ;  /* 0x0000000103029824 */ /* 0x000fe200078e0a02 */
[----:B------:R-:W-:Y:S01]  /*5c10*/  USHF.L.U32 UR41, UR41, 0x8, URZ ;  /* 0x0000000829297899 */ /* 0x000fe200080006ff */
[----:B------:R-:W-:Y:S02]  /*5c20*/  @!P1 IMAD R45, R0, R9, R45 ;  /* 0x00000009002d9224 */ /* 0x000fe400078e022d */
[----:B------:R-:W-:Y:S01]  /*5c30*/  @!P1 IMAD R43, R2, R10, R43 ;  /* 0x0000000a022b9224 */ /* 0x000fe200078e022b */
[----:B------:R-:W-:Y:S08]  /*5c40*/  BRA.U !UP0, `(.L_x_102) ;  /* 0x0000000108407547 */ /* 0x000ff0000b800000 */
[----:B------:R-:W1:Y:S01]  /*5c50*/  LDCU.64 UR8, c[0x4][0x88] ;  /* 0x01001100ff0877ac */ /* 0x000e620008000a00 */
[----:B------:R-:W-:Y:S01]  /*5c60*/  MOV R3, 0x0 ;  /* 0x0000000000037802 */ /* 0x000fe20000000f00 */
[----:B------:R-:W-:Y:S02]  /*5c70*/  HFMA2 R12, -RZ, RZ, 0, 5.9604644775390625e-08 ;  /* 0x00000001ff0c7431 */ /* 0x000fe400000001ff */
[----:B------:R-:W-:Y:S02]  /*5c80*/  IMAD.MOV.U32 R8, RZ, RZ, 0x70 ;  /* 0x00000070ff087424 */ /* 0x000fe400078e00ff */
[----:B------:R-:W-:Y:S01]  /*5c90*/  IMAD.MOV.U32 R13, RZ, RZ, RZ ;  /* 0x000000ffff0d7224 */ /* 0x000fe200078e00ff */
[----:B------:R-:W2:Y:S01]  /*5ca0*/  LDCU.64 UR6, c[0x4][0x90] ;  /* 0x01001200ff0677ac */ /* 0x000ea20008000a00 */
[----:B------:R-:W3:Y:S01]  /*5cb0*/  LDC.64 R2, c[0x4][R3] ;  /* 0x0100000003027b82 */ /* 0x000ee20000000a00 */
[----:B------:R-:W4:Y:S01]  /*5cc0*/  LDCU.64 UR4, c[0x4][0x8] ;  /* 0x01000100ff0477ac */ /* 0x000f220008000a00 */
[----:B-1----:R-:W-:Y:S01]  /*5cd0*/  MOV R5, UR9 ;  /* 0x0000000900057c02 */ /* 0x002fe20008000f00 */
[----:B------:R-:W-:Y:S01]  /*5ce0*/  IMAD.U32 R4, RZ, RZ, UR8 ;  /* 0x00000008ff047e24 */ /* 0x000fe2000f8e00ff */
[----:B--2---:R-:W-:Y:S01]  /*5cf0*/  MOV R7, UR7 ;  /* 0x0000000700077c02 */ /* 0x004fe20008000f00 */
[----:B------:R-:W-:Y:S01]  /*5d00*/  IMAD.U32 R6, RZ, RZ, UR6 ;  /* 0x00000006ff067e24 */ /* 0x000fe2000f8e00ff */
[----:B----4-:R-:W-:Y:S01]  /*5d10*/  MOV R11, UR5 ;  /* 0x00000005000b7c02 */ /* 0x010fe20008000f00 */
[----:B------:R-:W-:Y:S02]  /*5d20*/  IMAD.U32 R10, RZ, RZ, UR4 ;  /* 0x00000004ff0a7e24 */ /* 0x000fe4000f8e00ff */
[----:B------:R-:W-:Y:S07]  /*5d30*/  LEPC R20, `(.L_x_102) ;  /* 0x000000001014794e */ /* 0x000fee0000000000 */
[----:B---3-5:R-:W-:Y:S05]  /*5d40*/  CALL.ABS.NOINC R2 ;  /* 0x0000000002007343 */ /* 0x028fea0003c00000 */
.L_x_102:
[----:B------:R-:W-:Y:S01]  /*5d50*/  LOP3.LUT P0, RZ, R104, 0x1b0, RZ, 0xc0, !PT ;  /* 0x000001b068ff7812 */ /* 0x000fe2000780c0ff */
[----:B------:R-:W-:Y:S11]  /*5d60*/  BSSY.RECONVERGENT B6, `(.L_x_103) ;  /* 0x0000013000067945 */ /* 0x000ff60003800200 */
[----:B------:R-:W-:Y:S01]  /*5d70*/  @!UPT UIADD3 URZ, UPT, UPT, URZ, URZ, URZ ;  /* 0x000000fffffff290 */ /* 0x000fe2000fffe0ff */
[----:B------:R-:W-:Y:S05]  /*5d80*/  @!P0 BRA `(.L_x_104) ;  /* 0x0000000000408947 */ /* 0x000fea0003800000 */
        /* <DEDUP_REMOVED lines=16> */
.L_x_104:
[----:B------:R-:W-:Y:S05]  /*5e90*/  BSYNC.RECONVERGENT B6 ;  /* 0x0000000000067941 */ /* 0x000fea0003800200 */
.L_x_103:
[----:B------:R-:W-:Y:S01]  /*5ea0*/  ISETP.NE.U32.AND P4, PT, R86, RZ, PT ;  /* 0x000000ff5600720c */ /* 0x000fe20003f85070 */
[----:B------:R-:W-:Y:S01]  /*5eb0*/  UISETP.NE.AND UP2, UPT, UR50, URZ, UPT ;  /* 0x000000ff3200728c */ /* 0x000fe2000bf45270 */
[----:B------:R-:W-:Y:S01]  /*5ec0*/  ISETP.NE.U32.AND P2, PT, RZ, UR38, PT ;  /* 0x00000026ff007c0c */ /* 0x000fe2000bf45070 */
[----:B------:R-:W-:Y:S01]  /*5ed0*/  UISETP.NE.U32.AND UP1, UPT, UR44, URZ, UPT ;  /* 0x000000ff2c00728c */ /* 0x000fe2000bf25070 */
[----:B------:R-:W-:Y:S01]  /*5ee0*/  ISETP.NE.AND.EX P4, PT, R87, RZ, PT, P4 ;  /* 0x000000ff5700720c */ /* 0x000fe20003f85340 */
[----:B------:R-:W-:Y:S01]  /*5ef0*/  UPLOP3.LUT UP0, UPT, UPT, UPT, UPT, 0x40, 0x4 ;  /* 0x000000000004789c */ /* 0x000fe20003f0e870 */
[----:B------:R-:W-:Y:S01]  /*5f00*/  ISETP.NE.AND.EX P2, PT, RZ, UR39, PT, P2 ;  /* 0x00000027ff007c0c */ /* 0x000fe2000bf45320 */
[----:B------:R-:W-:Y:S01]  /*5f10*/  UISETP.NE.AND.EX UP1, UPT, UR45, URZ, UPT, UP1 ;  /* 0x000000ff2d00728c */ /* 0x000fe2000bf25310 */
[----:B------:R-:W-:Y:S04]  /*5f20*/  PLOP3.LUT P1, PT, PT, PT, UP2, 0x80, 0x8 ;  /* 0x000000000008781c */ /* 0x000fe80003f2f028 */
[----:B------:R-:W-:Y:S06]  /*5f30*/  @UP2 UPLOP3.LUT UP0, UPT, UPT, UPT, UP1, 0x80, 0x8 ;  /* 0x000000000008289c */ /* 0x000fec0003f0f010 */
[----:B------:R-:W-:Y:S01]  /*5f40*/  PLOP3.LUT P0, PT, PT, PT, UP0, 0x80, 0x8 ;  /* 0x000000000008781c */ /* 0x000fe20003f0f008 */
[----:B------:R-:W-:Y:S01]  /*5f50*/  @!UPT UIADD3 URZ, UPT, UPT, URZ, URZ, URZ ;  /* 0x000000fffffff290 */ /* 0x000fe2000fffe0ff */
[----:B------:R-:W-:Y:S11]  /*5f60*/  BRA.U !UP1, `(.L_x_105) ;  /* 0x0000000109387547 */ /* 0x000ff6000b800000 */
[----:B------:R-:W-:Y:S01]  /*5f70*/  UISETP.NE.U32.AND UP0, UPT, UR38, URZ, UPT ;  /* 0x000000ff2600728c */ /* 0x000fe2000bf05070 */
[----:B------:R-:W-:Y:S02]  /*5f80*/  HFMA2 R0, -RZ, RZ, 0, 5.9604644775390625e-08 ;  /* 0x00000001ff007431 */ /* 0x000fe400000001ff */
[----:B------:R-:W-:Y:S01]  /*5f90*/  IMAD.MOV.U32 R91, RZ, RZ, 0x1 ;  /* 0x00000001ff5b7424 */ /* 0x000fe200078e00ff */
[----:B------:R-:W-:Y:S06]  /*5fa0*/  UISETP.NE.AND.EX UP0, UPT, UR39, URZ, UPT, UP0 ;  /* 0x000000ff2700728c */ /* 0x000fec000bf05300 */
[----:B------:R-:W-:Y:S05]  /*5fb0*/  PLOP3.LUT P3, PT, PT, PT, UP0, 0x80, 0x8 ;  /* 0x000000000008781c */ /* 0x000fea0003f6f008 */
[----:B------:R-:W1:Y:S01]  /*5fc0*/  @UP0 LDCU.64 UR6, c[0x0][0x888] ;  /* 0x00011100ff0607ac */ /* 0x000e620008000a00 */
[----:B------:R-:W-:Y:S07]  /*5fd0*/  @UP0 UIMAD UR4, UR36, UR44, URZ ;  /* 0x0000002c240402a4 */ /* 0x000fee000f8e02ff */
[----:B------:R-:W-:Y:S01]  /*5fe0*/  @!P3 PRMT R91, R0, 0x7610, R91 ;  /* 0x00007610005bb816 */ /* 0x000fe2000000005b */
[----:B-1----:R-:W-:Y:S03]  /*5ff0*/  @UP0 UIMAD.WIDE UR6, UR4, 0x4, UR6 ;  /* 0x00000004040608a5 */ /* 0x002fe6000f8e0206 */
[----:B------:R-:W1:Y:S03]  /*6000*/  @!UP0 LDCU UR4, c[0x0][0x880] ;  /* 0x00011000ff0487ac */ /* 0x000e660008000800 */
[----:B------:R-:W-:Y:S01]  /*6010*/  IMAD.U32 R2, RZ, RZ, UR6 ;  /* 0x00000006ff027e24 */ /* 0x000fe2000f8e00ff */
[----:B------:R-:W-:Y:S05]  /*6020*/  MOV R3, UR7 ;  /* 0x0000000700037c02 */ /* 0x000fea0008000f00 */
[----:B-----5:R2:W5:Y:S02]  /*6030*/  @P3 LDG.E R50, desc[UR46][R2.64] ;  /* 0x0000002e02323981 */ /* 0x020564000c1e1900 */
[----:B-12---:R-:W-:Y:S02]  /*6040*/  @!P3 IMAD.U32 R50, RZ, RZ, UR4 ;  /* 0x00000004ff32be24 */ /* 0x006fe4000f8e00ff */
.L_x_105:
[----:B------:R-:W-:Y:S05]  /*6050*/  @!P4 BRA `(.L_x_106) ;  /* 0x000000000020c947 */ /* 0x000fea0003800000 */
[----:B------:R-:W-:Y:S04]  /*6060*/  ISETP.NE.U32.AND P3, PT, R84, RZ, PT ;  /* 0x000000ff5400720c */ /* 0x000fe80003f65070 */
[----:B------:R-:W-:Y:S11]  /*6070*/  ISETP.NE.AND.EX P3, PT, R85, RZ, PT, P3 ;  /* 0x000000ff5500720c */ /* 0x000ff60003f65330 */
[----:B------:R-:W-:Y:S02]  /*6080*/  @!UPT UIADD3 URZ, UPT, UPT, URZ, URZ, URZ ;  /* 0x000000fffffff290 */ /* 0x000fe4000fffe0ff */
[----:B------:R-:W1:Y:S01]  /*6090*/  @P3 LDC.64 R2, c[0x0][0x8a8] ;  /* 0x00022a00ff023b82 */ /* 0x000e620000000a00 */
[----:B------:R-:W-:Y:S04]  /*60a0*/  @P3 IMAD R0, R86, UR36, RZ ;  /* 0x0000002456003c24 */ /* 0x000fe8000f8e02ff */
[----:B-1----:R-:W-:Y:S05]  /*60b0*/  @P3 IMAD.WIDE R2, R0, 0x4, R2 ;  /* 0x0000000400023825 */ /* 0x002fea00078e0202 */
[----:B-----5:R1:W5:Y:S02]  /*60c0*/  @P3 LDG.E R47, desc[UR46][R2.64] ;  /* 0x0000002e022f3981 */ /* 0x020364000c1e1900 */
[----:B-1----:R-:W2:Y:S02]  /*60d0*/  @!P3 LDC R47, c[0x0][0x8a0] ;  /* 0x00022800ff2fbb82 */ /* 0x002ea40000000800 */
.L_x_106:
[----:B-----5:R-:W-:Y:S01]  /*60e0*/  ISETP.NE.AND P4, PT, R50, RZ, PT ;  /* 0x000000ff3200720c */ /* 0x020fe20003f85270 */
[----:B------:R-:W-:Y:S01]  /*60f0*/  BSSY B1, `(.L_x_107) ;  /* 0x0000042000017945 */ /* 0x000fe20003800000 */
[----:B------:R-:W-:Y:S01]  /*6100*/  SEL R9, RZ, 0xffffffff, P2 ;  /* 0xffffffffff097807 */ /* 0x000fe20001000000 */
[----:B------:R-:W-:Y:S01]  /*6110*/  IMAD.MOV.U32 R64, RZ, RZ, 0x1 ;  /* 0x00000001ff407424 */ /* 0x000fe200078e00ff */
[----:B------:R-:W-:Y:S02]  /*6120*/  LOP3.LUT P3, RZ, R91, 0xff, RZ, 0xc0, !PT ;  /* 0x000000ff5bff7812 */ /* 0x000fe4000786c0ff */
[----:B------:R-:W-:Y:S02]  /*6130*/  CS2R R62, SRZ ;  /* 0x00000000003e7805 */ /* 0x000fe4000001ff00 */
[----:B------:R-:W-:Y:S02]  /*6140*/  @P1 SEL R2, RZ, 0xffffffff, P4 ;  /* 0xffffffffff021807 */ /* 0x000fe40002000000 */
[----:B------:R-:W-:Y:S02]  /*6150*/  CS2R R60, SRZ ;  /* 0x00000000003c7805 */ /* 0x000fe4000001ff00 */
[----:B------:R-:W-:Y:S02]  /*6160*/  LEA R0, R100, UR49, 0x3 ;  /* 0x0000003164007c11 */ /* 0x000fe4000f8e18ff */
[----:B------:R-:W-:Y:S02]  /*6170*/  CS2R R58, SRZ ;  /* 0x00000000003a7805 */ /* 0x000fe4000001ff00 */
[----:B------:R-:W-:Y:S02]  /*6180*/  @P0 SEL R2, R9, R2, !P3 ;  /* 0x0000000209020207 */ /* 0x000fe40005800000 */
[----:B------:R-:W-:Y:S02]  /*6190*/  CS2R R56, SRZ ;  /* 0x0000000000387805 */ /* 0x000fe4000001ff00 */
[----:B------:R-:W-:Y:S02]  /*61a0*/  LEA R108, R44, UR49, 0x3 ;  /* 0x000000312c6c7c11 */ /* 0x000fe4000f8e18ff */
[----:B------:R-:W-:Y:S02]  /*61b0*/  @P1 LOP3.LUT R2, R2, 0x1, RZ, 0xc0, !PT ;  /* 0x0000000102021812 */ /* 0x000fe400078ec0ff */
[----:B------:R-:W-:Y:S02]  /*61c0*/  SHF.L.U32 R7, R102, 0x1f, RZ ;  /* 0x0000001f66077819 */ /* 0x000fe400000006ff */
[----:B------:R-:W-:Y:S02]  /*61d0*/  ISETP.NE.U32.OR P6, PT, R2, 0x1, !P1 ;  /* 0x000000010200780c */ /* 0x000fe40004fc5470 */
[----:B------:R-:W-:Y:S02]  /*61e0*/  PLOP3.LUT P2, PT, PT, PT, UP1, 0x80, 0x8 ;  /* 0x000000000008781c */ /* 0x000fe40003f4f018 */
[C---:B------:R-:W-:Y:S02]  /*61f0*/  LEA.HI R5, R44.reuse, R44, RZ, 0x1 ;  /* 0x0000002c2c057211 */ /* 0x040fe400078f08ff */
[----:B------:R-:W-:Y:S02]  /*6200*/  SEL R2, RZ, 0xffffffff, P4 ;  /* 0xffffffffff027807 */ /* 0x000fe40002000000 */
[----:B------:R-:W-:Y:S01]  /*6210*/  P2R R72, PR, RZ, 0x40 ;  /* 0x00000040ff487803 */ /* 0x000fe20000000000 */
[C---:B------:R-:W-:Y:S01]  /*6220*/  IMAD.SHL.U32 R3, R5.reuse, 0x80, RZ ;  /* 0x0000008005037824 */ /* 0x040fe200078e00ff */
[----:B------:R-:W-:Y:S03]  /*6230*/  LOP3.LUT R5, R5, 0xffe, RZ, 0xc0, !PT ;  /* 0x00000ffe05057812 */ /* 0x000fe600078ec0ff */
[----:B------:R-:W-:Y:S02]  /*6240*/  @P6 SHF.L.U32 R11, R99, 0x1f, RZ ;  /* 0x0000001f630b6819 */ /* 0x000fe400000006ff */
[----:B------:R-:W-:Y:S01]  /*6250*/  @P2 SEL R2, R9, R2, !P3 ;  /* 0x0000000209022207 */ /* 0x000fe20005800000 */
[----:B------:R-:W-:Y:S01]  /*6260*/  IMAD.IADD R48, R44, 0x1, -R5 ;  /* 0x000000012c307824 */ /* 0x000fe200078e0a05 */
[----:B------:R-:W1:Y:S01]  /*6270*/  @P6 SYNCS.PHASECHK.TRANS64.TRYWAIT P1, [R0+URZ+0x140], R11 ;  /* 0x0001400b000065a7 */ /* 0x000e6200080211ff */
[----:B------:R-:W-:Y:S02]  /*6280*/  LOP3.LUT R3, R3, 0xffffff00, RZ, 0xc0, !PT ;  /* 0xffffff0003037812 */ /* 0x000fe400078ec0ff */
[----:B------:R-:W-:Y:S03]  /*6290*/  LOP3.LUT R2, R2, 0x1, RZ, 0xc0, !PT ;  /* 0x0000000102027812 */ /* 0x000fe600078ec0ff */
[----:B------:R-:W-:Y:S01]  /*62a0*/  IMAD.IADD R3, R46, 0x1, R3 ;  /* 0x000000012e037824 */ /* 0x000fe200078e0203 */
[----:B------:R-:W-:Y:S03]  /*62b0*/  ISETP.NE.U32.AND P5, PT, R2, 0x1, PT ;  /* 0x000000010200780c */ /* 0x000fe60003fa5070 */
[----:B------:R-:W-:Y:S01]  /*62c0*/  IMAD R48, R48, 0x100000, R3 ;  /* 0x0010000030307824 */ /* 0x000fe200078e0203 */
[----:B------:R-:W-:Y:S01]  /*62d0*/  P2R R65, PR, RZ, 0x20 ;  /* 0x00000020ff417803 */ /* 0x000fe20000000000 */
[----:B------:R3:W4:Y:S01]  /*62e0*/  SYNCS.PHASECHK.TRANS64.TRYWAIT P0, [R108+URZ+0x1b0], R7 ;  /* 0x0001b0076c0075a7 */ /* 0x00072200080011ff */
[----:B-1----:R-:W-:Y:S01]  /*62f0*/  @P6 SEL R64, RZ, 0x1, !P1 ;  /* 0x00000001ff406807 */ /* 0x002fe20004800000 */
[----:B---3--:R-:W-:Y:S06]  /*6300*/  @!P6 BRA `(.L_x_108) ;  /* 0x000000000080e947 */ /* 0x008fec0003800000 */
[----:B------:R-:W-:Y:S01]  /*6310*/  @P5 IMAD R4, R100, 0x1000, R95 ;  /* 0x0000100064045824 */ /* 0x000fe200078e025f */
[----:B------:R-:W-:Y:S01]  /*6320*/  ISETP.NE.AND P1, PT, R64, RZ, PT ;  /* 0x000000ff4000720c */ /* 0x000fe20003f25270 */
[----:B------:R-:W-:Y:S01]  /*6330*/  BSSY B0, `(.L_x_109) ;  /* 0x000000b000007945 */ /* 0x000fe20003800000 */
[----:B------:R-:W-:Y:S01]  /*6340*/  CS2R R58, SRZ ;  /* 0x00000000003a7805 */ /* 0x000fe2000001ff00 */
[----:B------:R-:W-:Y:S01]  /*6350*/  @P5 VIADD R2, R4, UR49 ;  /* 0x0000003104025c36 */ /* 0x000fe20008000000 */
[----:B------:R-:W-:Y:S02]  /*6360*/  CS2R R56, SRZ ;  /* 0x0000000000387805 */ /* 0x000fe4000001ff00 */
[----:B------:R-:W-:Y:S02]  /*6370*/  CS2R R62, SRZ ;  /* 0x00000000003e7805 */ /* 0x000fe4000001ff00 */
[----:B------:R-:W-:Y:S01]  /*6380*/  CS2R R60, SRZ ;  /* 0x00000000003c7805 */ /* 0x000fe2000001ff00 */
[----:B------:R-:W-:Y:S04]  /*6390*/  @P5 IMAD R2, R103, -0x10, R2 ;  /* 0xfffffff067025824 */ /* 0x000fe800078e0202 */
[----:B------:R-:W-:Y:S05]  /*63a0*/  @P1 BRA `(.L_x_110) ;  /* 0x00000000000c1947 */ /* 0x000fea0003800000 */
[----:B------:R-:W-:Y:S04]  /*63b0*/  SHF.L.U32 R3, R99, 0x1f, RZ ;  /* 0x0000001f63037819 */ /* 0x000fe800000006ff */
[----:B------:R-:W1:Y:S02]  /*63c0*/  SYNCS.PHASECHK.TRANS64.TRYWAIT P1, [R0+URZ+0x140], R3 ;  /* 0x00014003000075a7 */ /* 0x000e6400080211ff */
[----:B-1----:R-:W-:Y:S05]  /*63d0*/  @!P1 BRA `(.L_x_111) ;  /* 0x0000004400a09947 */ /* 0x002fea0003800000 */
.L_x_110:
[----:B------:R-:W-:Y:S05]  /*63e0*/  BSYNC B0 ;  /* 0x0000000000007941 */ /* 0x000fea0003800000 */
.L_x_109:
[----:B------:R-:W-:Y:S01]  /*63f0*/  ISETP.NE.AND P1, PT, R65, RZ, PT ;  /* 0x000000ff4100720c */ /* 0x000fe20003f25270 */
[----:B-1----:R-:W-:Y:S02]  /*6400*/  VIADD R3, R0, 0x160 ;  /* 0x0000016000037836 */ /* 0x002fe40000000000 */
[----:B------:R-:W-:Y:S02]  /*6410*/  IMAD.U32 R0, RZ, RZ, UR37 ;  /* 0x00000025ff007e24 */ /* 0x000fe4000f8e00ff */
[----:B------:R-:W-:Y:S03]  /*6420*/  VIADD R100, R100, 0x1 ;  /* 0x0000000164647836 */ /* 0x000fe60000000000 */
[----:B------:R-:W-:Y:S05]  /*6430*/  PRMT R0, R0, 0x654, R3 ;  /* 0x0000065400007816 */ /* 0x000fea0000000003 */
[----:B------:R1:W3:Y:S04]  /*6440*/  @P1 LDS.128 R56, [R4+UR49+0x400] ;  /* 0x0004003104381984 */ /* 0x0002e80008000c00 */
[----:B------:R1:W1:Y:S01]  /*6450*/  @P1 LDS.128 R60, [R2+0x410] ;  /* 0x00041000023c1984 */ /* 0x0002620000000c00 */
[C---:B------:R-:W-:Y:S01]  /*6460*/  ISETP.NE.AND P1, PT, R100.reuse, 0x4, PT ;  /* 0x000000046400780c */ /* 0x040fe20003f25270 */
[----:B------:R-:W-:Y:S01]  /*6470*/  @!PT LDS RZ, [RZ] ;  /* 0x00000000fffff984 */ /* 0x000fe20000000800 */
[----:B------:R-:W-:Y:S01]  /*6480*/  @!PT LDS RZ, [RZ] ;  /* 0x00000000fffff984 */ /* 0x000fe20000000800 */
[----:B------:R-:W-:Y:S01]  /*6490*/  @!PT LDS RZ, [RZ] ;  /* 0x00000000fffff984 */ /* 0x000fe20000000800 */
[----:B------:R-:W-:Y:S01]  /*64a0*/  @!PT LDS RZ, [RZ] ;  /* 0x00000000fffff984 */ /* 0x000fe20000000800 */
[----:B------:R5:W-:Y:S06]  /*64b0*/  MEMBAR.ALL.CTA ;  /* 0x0000000000007992 */ /* 0x000bec0000008000 */
[----:B-----5:R-:W5:Y:S01]  /*64c0*/  FENCE.VIEW.ASYNC.S ;  /* 0x00000000000073c6 */ /* 0x020f620000000000 */
[----:B------:R-:W-:Y:S01]  /*64d0*/  SEL R100, R100, RZ, P1 ;  /* 0x000000ff64647207 */ /* 0x000fe20000800000 */
[----:B-----5:R5:W-:Y:S02]  /*64e0*/  SYNCS.ARRIVE.TRANS64.RED.A1T0 RZ, [R0+URZ], RZ ;  /* 0x000000ff00ff79a7 */ /* 0x020be400081004ff */
[----:B-----5:R-:W-:Y:S04]  /*64f0*/  SEL R0, RZ, 0x1, P1 ;  /* 0x00000001ff007807 */ /* 0x020fe80000800000 */
[----:B---3--:R-:W-:Y:S02]  /*6500*/  LOP3.LUT R99, R99, R0, RZ, 0x3c, !PT ;  /* 0x0000000063637212 */ /* 0x008fe400078e3cff */
.L_x_108:
[----:B------:R-:W-:Y:S05]  /*6510*/  BSYNC B1 ;  /* 0x0000000000017941 */ /* 0x000fea0003800000 */
.L_x_107:
[----:B------:R-:W-:Y:S04]  /*6520*/  SHF.R.U32.HI R3, RZ, 0x15, R48 ;  /* 0x00000015ff037819 */ /* 0x000fe80000011630 */
[----:B------:R-:W-:Y:S01]  /*6530*/  LOP3.LUT P1, RZ, R3, 0x3, R96, 0x48, !PT ;  /* 0x0000000303ff7812 */ /* 0x000fe20007824860 */
[----:B------:R-:W-:Y:S01]  /*6540*/  @!UPT UIADD3 URZ, UPT, UPT, URZ, URZ, URZ ;  /* 0x000000fffffff290 */ /* 0x000fe2000fffe0ff */
[----:B----4-:R-:W-:Y:S11]  /*6550*/  @P0 BRA `(.L_x_112) ;  /* 0x0000000000080947 */ /* 0x010ff60003800000 */
[----:B------:R-:W3:Y:S02]  /*6560*/  SYNCS.PHASECHK.TRANS64.TRYWAIT P0, [R108+URZ+0x1b0], R7 ;  /* 0x0001b0076c0075a7 */ /* 0x000ee400080011ff */
[----:B---3--:R-:W-:Y:S05]  /*6570*/  @!P0 BRA `(.L_x_113) ;  /* 0x00000044004c8947 */ /* 0x008fea0003800000 */
.L_x_112:
[----:B------:R-:W-:Y:S05]  /*6580*/  @!P1 BRA `(.L_x_114) ;  /* 0x0000000000409947 */ /* 0x000fea0003800000 */
[----:B------:R-:W4:Y:S01]  /*6590*/  LDCU.64 UR8, c[0x4][0x78] ;  /* 0x01000f00ff0877ac */ /* 0x000f220008000a00 */
[----:B------:R-:W-:Y:S01]  /*65a0*/  MOV R3, 0x0 ;  /* 0x0000000000037802 */ /* 0x000fe20000000f00 */
[----:B------:R-:W-:Y:S02]  /*65b0*/  HFMA2 R12, -RZ, RZ, 0, 5.9604644775390625e-08 ;  /* 0x00000001ff0c7431 */ /* 0x000fe400000001ff */
[----:B------:R-:W-:Y:S02]  /*65c0*/  IMAD.MOV.U32 R8, RZ, RZ, 0x192 ;  /* 0x00000192ff087424 */ /* 0x000fe400078e00ff */
[----:B------:R-:W-:Y:S01]  /*65d0*/  IMAD.MOV.U32 R13, RZ, RZ, RZ ;  /* 0x000000ffff0d7224 */ /* 0x000fe200078e00ff */
[----:B------:R-:W3:Y:S01]  /*65e0*/  LDCU.64 UR6, c[0x4][0x80] ;  /* 0x01001000ff0677ac */ /* 0x000ee20008000a00 */
[----:B-1----:R-:W1:Y:S01]  /*65f0*/  LDC.64 R2, c[0x4][R3] ;  /* 0x0100000003027b82 */ /* 0x002e620000000a00 */
[----:B------:R-:W5:Y:S01]  /*6600*/  LDCU.64 UR4, c[0x4][0x18] ;  /* 0x01000300ff0477ac */ /* 0x000f620008000a00 */
[----:B----4-:R-:W-:Y:S01]  /*6610*/  MOV R5, UR9 ;  /* 0x0000000900057c02 */ /* 0x010fe20008000f00 */
[----:B------:R-:W-:Y:S01]  /*6620*/  IMAD.U32 R4, RZ, RZ, UR8 ;  /* 0x00000008ff047e24 */ /* 0x000fe2000f8e00ff */
[----:B---3--:R-:W-:Y:S01]  /*6630*/  MOV R7, UR7 ;  /* 0x0000000700077c02 */ /* 0x008fe20008000f00 */
[----:B------:R-:W-:Y:S01]  /*6640*/  IMAD.U32 R6, RZ, RZ, UR6 ;  /* 0x00000006ff067e24 */ /* 0x000fe2000f8e00ff */
[----:B-----5:R-:W-:Y:S01]  /*6650*/  MOV R11, UR5 ;  /* 0x00000005000b7c02 */ /* 0x020fe20008000f00 */
[----:B------:R-:W-:Y:S02]  /*6660*/  IMAD.U32 R10, RZ, RZ, UR4 ;  /* 0x00000004ff0a7e24 */ /* 0x000fe4000f8e00ff */
[----:B------:R-:W-:Y:S07]  /*6670*/  LEPC R20, `(.L_x_114) ;  /* 0x000000001014794e */ /* 0x000fee0000000000 */
[----:B-12---:R-:W-:Y:S05]  /*6680*/  CALL.ABS.NOINC R2 ;  /* 0x0000000002007343 */ /* 0x006fea0003c00000 */
.L_x_114:
[----:B------:R-:W-:Y:S05]  /*6690*/  WARPSYNC.ALL ;  /* 0x0000000000007948 */ /* 0x000fea0003800000 */
[----:B------:R-:W-:Y:S01]  /*66a0*/  R2UR UR4, R48 ;  /* 0x00000000300472ca */ /* 0x000fe200000e0000 */
[----:B------:R-:W-:Y:S01]  /*66b0*/  BSSY.RECONVERGENT B0, `(.L_x_115) ;  /* 0x00000a1000007945 */ /* 0x000fe20003800200 */
[C---:B------:R-:W-:Y:S02]  /*66c0*/  SHF.L.U32 R51, R56.reuse, 0x10, RZ ;  /* 0x0000001038337819 */ /* 0x040fe400000006ff */
[C---:B------:R-:W-:Y:S02]  /*66d0*/  PRMT R49, R56.reuse, 0x8880, RZ ;  /* 0x0000888038317816 */ /* 0x040fe400000000ff */
[----:B------:R-:W-:Y:S02]  /*66e0*/  SHF.R.S32.HI R51, RZ, 0x18, R51 ;  /* 0x00000018ff337819 */ /* 0x000fe40000011433 */
[----:B------:R-:W-:Y:S02]  /*66f0*/  SHF.L.U32 R52, R56, 0x8, RZ ;  /* 0x0000000838347819 */ /* 0x000fe400000006ff */
[C---:B------:R-:W-:Y:S02]  /*6700*/  PRMT R54, R58.reuse, 0x8880, RZ ;  /* 0x000088803a367816 */ /* 0x040fe400000000ff */
[----:B------:R-:W-:Y:S01]  /*6710*/  SHF.L.U32 R53, R58, 0x8, RZ ;  /* 0x000000083a357819 */ /* 0x000fe200000006ff */
[----:B-1-3--:R-:W-:Y:S01]  /*6720*/  LDTM.16dp32bit_t0_t15.x32 R4, tmem[UR4] ;  /* 0x00000004000479ee */ /* 0x00afe20008a80000 */
[----:B------:R-:W2:Y:S01]  /*6730*/  LDTM.16dp32bit_t16_t31.x32 R4, tmem[UR4+0x20] ;  /* 0x00002004000479ee */ /* 0x000ea20008aa0000 */
[----:B------:R-:W-:Y:S02]  /*6740*/  IADD3 R67, PT, PT, R95, UR49, RZ ;  /* 0x000000315f437c10 */ /* 0x000fe4000fffe0ff */
[----:B------:R-:W-:Y:S02]  /*6750*/  SHF.L.U32 R66, R97, 0x4, RZ ;  /* 0x0000000461427819 */ /* 0x000fe400000006ff */
[----:B------:R-:W-:Y:S02]  /*6760*/  SHF.R.S32.HI R53, RZ, 0x18, R53 ;  /* 0x00000018ff357819 */ /* 0x000fe40000011435 */
[----:B------:R-:W-:Y:S02]  /*6770*/  IADD3 R109, PT, PT, R67, R66, RZ ;  /* 0x00000042436d7210 */ /* 0x000fe40007ffe0ff */
[----:B------:R-:W-:Y:S02]  /*6780*/  ISETP.NE.AND P0, PT, R105, RZ, PT ;  /* 0x000000ff6900720c */ /* 0x000fe40003f05270 */
[----:B------:R-:W-:Y:S01]  /*6790*/  ISETP.NE.AND P6, PT, R72, RZ, PT ;  /* 0x000000ff4800720c */ /* 0x000fe20003fc5270 */
[----:B--2---:R-:W-:Y:S11]  /*67a0*/  IMAD R0, R47, R4, RZ ;  /* 0x000000042f007224 */ /* 0x004ff600078e02ff */
[----:B------:R-:W-:Y:S01]  /*67b0*/  @!UPT UIADD3 URZ, UPT, UPT, URZ, URZ, URZ ;  /* 0x000000fffffff290 */ /* 0x000fe2000fffe0ff */
[----:B------:R-:W-:Y:S01]  /*67c0*/  @P6 SHF.L.U32 R74, R99, 0x1f, RZ ;  /* 0x0000001f634a6819 */ /* 0x000fe200000006ff */
[----:B------:R-:W-:Y:S02]  /*67d0*/  IMAD R2, R47, R5, RZ ;  /* 0x000000052f027224 */ /* 0x000fe400078e02ff */
[----:B------:R-:W-:Y:S01]  /*67e0*/  IMAD R0, R49, R50, R0 ;  /* 0x0000003231007224 */ /* 0x000fe200078e0200 */
[----:B------:R-:W-:Y:S01]  /*67f0*/  SHF.R.S32.HI R49, RZ, 0x18, R52 ;  /* 0x00000018ff317819 */ /* 0x000fe20000011434 */
[----:B------:R-:W-:Y:S01]  /*6800*/  IMAD R3, R47, R6, RZ ;  /* 0x000000062f037224 */ /* 0x000fe200078e02ff */
[----:B------:R-:W-:Y:S01]  /*6810*/  SHF.L.U32 R52, R57, 0x10, RZ ;  /* 0x0000001039347819 */ /* 0x000fe200000006ff */
[-C--:B------:R-:W-:Y:S01]  /*6820*/  IMAD R2, R51, R50.reuse, R2 ;  /* 0x0000003233027224 */ /* 0x080fe200078e0202 */
[----:B------:R-:W-:Y:S01]  /*6830*/  SHF.R.S32.HI R51, RZ, 0x18, R56 ;  /* 0x00000018ff337819 */ /* 0x000fe20000011438 */
[----:B------:R-:W-:Y:S02]  /*6840*/  IMAD R7, R47, R7, RZ ;  /* 0x000000072f077224 */ /* 0x000fe400078e02ff */
[-C--:B------:R-:W-:Y:S01]  /*6850*/  IMAD R3, R49, R50.reuse, R3 ;  /* 0x0000003231037224 */ /* 0x080fe200078e0203 */
[----:B------:R-:W-:Y:S01]  /*6860*/  PRMT R49, R57, 0x8880, RZ ;  /* 0x0000888039317816 */ /* 0x000fe200000000ff */
[----:B------:R-:W-:Y:S01]  /*6870*/  IMAD R7, R51, R50, R7 ;  /* 0x0000003233077224 */ /* 0x000fe200078e0207 */
[----:B------:R-:W-:Y:S01]  /*6880*/  SHF.R.S32.HI R51, RZ, 0x18, R52 ;  /* 0x00000018ff337819 */ /* 0x000fe20000011434 */
[----:B------:R-:W-:Y:S02]  /*6890*/  IMAD R4, R47, R8, RZ ;  /* 0x000000082f047224 */ /* 0x000fe400078e02ff */
[----:B------:R-:W-:Y:S01]  /*68a0*/  IMAD.SHL.U32 R52, R57, 0x100, RZ ;  /* 0x0000010039347824 */ /* 0x000fe200078e00ff */
[----:B------:R-:W-:Y:S01]  /*68b0*/  I2IP.S8.S32.SAT R55, R7, R3, RZ ;  /* 0x0000000307377239 */ /* 0x000fe200000014ff */
[----:B------:R-:W-:Y:S02]  /*68c0*/  IMAD R5, R47, R9, RZ ;  /* 0x000000092f057224 */ /* 0x000fe400078e02ff */
[----:B------:R-:W-:Y:S01]  /*68d0*/  IMAD R4, R49, R50, R4 ;  /* 0x0000003231047224 */ /* 0x000fe200078e0204 */
[----:B------:R-:W-:Y:S01]  /*68e0*/  SHF.R.S32.HI R49, RZ, 0x18, R52 ;  /* 0x00000018ff317819 */ /* 0x000fe20000011434 */
[----:B------:R-:W-:Y:S01]  /*68f0*/  IMAD R6, R47, R10, RZ ;  /* 0x0000000a2f067224 */ /* 0x000fe200078e02ff */
[----:B------:R-:W-:Y:S01]  /*6900*/  I2IP.S8.S32.SAT R68, R2, R0, R55 ;  /* 0x0000000002447239 */ /* 0x000fe20000001437 */
[-C--:B------:R-:W-:Y:S01]  /*6910*/  IMAD R5, R51, R50.reuse, R5 ;  /* 0x0000003233057224 */ /* 0x080fe200078e0205 */
[----:B------:R-:W-:Y:S01]  /*6920*/  SHF.L.U32 R52, R58, 0x10, RZ ;  /* 0x000000103a347819 */ /* 0x000fe200000006ff */
[----:B------:R-:W-:Y:S01]  /*6930*/  IMAD R11, R47, R11, RZ ;  /* 0x0000000b2f0b7224 */ /* 0x000fe200078e02ff */
[----:B------:R-:W-:Y:S01]  /*6940*/  SHF.R.S32.HI R51, RZ, 0x18, R57 ;  /* 0x00000018ff337819 */ /* 0x000fe20000011439 */
[----:B------:R-:W-:Y:S01]  /*6950*/  IMAD R6, R49, R50, R6 ;  /* 0x0000003231067224 */ /* 0x000fe200078e0206 */
[----:B------:R-:W-:Y:S01]  /*6960*/  SHF.R.S32.HI R52, RZ, 0x18, R52 ;  /* 0x00000018ff347819 */ /* 0x000fe20000011434 */
[C---:B------:R-:W-:Y:S02]  /*6970*/  IMAD R8, R47.reuse, R12, RZ ;  /* 0x0000000c2f087224 */ /* 0x040fe400078e02ff */
[----:B------:R-:W-:Y:S02]  /*6980*/  IMAD.MOV.U32 R49, RZ, RZ, R54 ;  /* 0x000000ffff317224 */ /* 0x000fe400078e0036 */
[----:B------:R-:W-:Y:S02]  /*6990*/  IMAD R9, R47, R13, RZ ;  /* 0x0000000d2f097224 */ /* 0x000fe400078e02ff */
[----:B------:R-:W-:Y:S01]  /*69a0*/  IMAD R11, R51, R50, R11 ;  /* 0x00000032330b7224 */ /* 0x000fe200078e020b */
[----:B------:R-:W-:Y:S01]  /*69b0*/  SHF.R.S32.HI R51, RZ, 0x18, R58 ;  /* 0x00000018ff337819 */ /* 0x000fe2000001143a */
[----:B------:R-:W-:Y:S02]  /*69c0*/  IMAD R10, R47, R14, RZ ;  /* 0x0000000e2f0a7224 */ /* 0x000fe400078e02ff */
[----:B------:R-:W-:Y:S01]  /*69d0*/  IMAD R8, R49, R50, R8 ;  /* 0x0000003231087224 */ /* 0x000fe200078e0208 */
[----:B------:R-:W-:Y:S01]  /*69e0*/  I2IP.S8.S32.SAT R69, R11, R6, RZ ;  /* 0x000000060b457239 */ /* 0x000fe200000014ff */
[----:B------:R-:W-:Y:S01]  /*69f0*/  IMAD R15, R47, R15, RZ ;  /* 0x0000000f2f0f7224 */ /* 0x000fe200078e02ff */
[----:B------:R-:W-:Y:S01]  /*6a00*/  PRMT R49, R59, 0x8880, RZ ;  /* 0x000088803b317816 */ /* 0x000fe200000000ff */
[----:B------:R-:W-:Y:S01]  /*6a10*/  IMAD R9, R52, R50, R9 ;  /* 0x0000003234097224 */ /* 0x000fe200078e0209 */
[----:B------:R-:W-:Y:S01]  /*6a20*/  I2IP.S8.S32.SAT R69, R5, R4, R69 ;  /* 0x0000000405457239 */ /* 0x000fe20000001445 */
[-C--:B------:R-:W-:Y:S01]  /*6a30*/  IMAD R10, R53, R50.reuse, R10 ;  /* 0x00000032350a7224 */ /* 0x080fe200078e020a */
[----:B------:R-:W-:Y:S01]  /*6a40*/  SHF.L.U32 R53, R59, 0x8, RZ ;  /* 0x000000083b357819 */ /* 0x000fe200000006ff */
[----:B------:R-:W-:Y:S01]  /*6a50*/  IMAD R15, R51, R50, R15 ;  /* 0x00000032330f7224 */ /* 0x000fe200078e020f */
[----:B------:R-:W-:Y:S01]  /*6a60*/  SHF.L.U32 R51, R59, 0x10, RZ ;  /* 0x000000103b337819 */ /* 0x000fe200000006ff */
[C---:B------:R-:W-:Y:S01]  /*6a70*/  IMAD R12, R47.reuse, R16, RZ ;  /* 0x000000102f0c7224 */ /* 0x040fe200078e02ff */
[----:B------:R-:W-:Y:S01]  /*6a80*/  SHF.R.S32.HI R53, RZ, 0x18, R53 ;  /* 0x00000018ff357819 */ /* 0x000fe20000011435 */
[C---:B------:R-:W-:Y:S01]  /*6a90*/  IMAD R13, R47.reuse, R17, RZ ;  /* 0x000000112f0d7224 */ /* 0x040fe200078e02ff */
[----:B------:R-:W-:Y:S01]  /*6aa0*/  SHF.R.S32.HI R51, RZ, 0x18, R51 ;  /* 0x00000018ff337819 */ /* 0x000fe20000011433 */
[----:B------:R-:W-:Y:S01]  /*6ab0*/  IMAD R14, R47, R18, RZ ;  /* 0x000000122f0e7224 */ /* 0x000fe200078e02ff */
[----:B------:R-:W-:Y:S01]  /*6ac0*/  I2IP.S8.S32.SAT R70, R15, R10, RZ ;  /* 0x0000000a0f467239 */ /* 0x000fe200000014ff */
[----:B------:R-:W-:Y:S01]  /*6ad0*/  IMAD R12, R49, R50, R12 ;  /* 0x00000032310c7224 */ /* 0x000fe200078e020c */
[----:B------:R-:W-:Y:S01]  /*6ae0*/  SHF.R.S32.HI R49, RZ, 0x18, R59 ;  /* 0x00000018ff317819 */ /* 0x000fe2000001143b */
[----:B------:R-:W-:Y:S01]  /*6af0*/  IMAD R19, R47, R19, RZ ;  /* 0x000000132f137224 */ /* 0x000fe200078e02ff */
[----:B------:R-:W-:Y:S01]  /*6b00*/  I2IP.S8.S32.SAT R70, R9, R8, R70 ;  /* 0x0000000809467239 */ /* 0x000fe20000001446 */
[-C--:B------:R-:W-:Y:S01]  /*6b10*/  IMAD R13, R51, R50.reuse, R13 ;  /* 0x00000032330d7224 */ /* 0x080fe200078e020d */
[C---:B------:R-:W-:Y:S01]  /*6b20*/  PRMT R51, R60.reuse, 0x8880, RZ ;  /* 0x000088803c337816 */ /* 0x040fe200000000ff */
[-C--:B------:R-:W-:Y:S01]  /*6b30*/  IMAD R14, R53, R50.reuse, R14 ;  /* 0x00000032350e7224 */ /* 0x080fe200078e020e */
[----:B------:R-:W-:Y:S01]  /*6b40*/  PRMT R53, R61, 0x8880, RZ ;  /* 0x000088803d357816 */ /* 0x000fe200000000ff */
[----:B------:R-:W-:Y:S01]  /*6b50*/  IMAD R19, R49, R50, R19 ;  /* 0x0000003231137224 */ /* 0x000fe200078e0213 */
[----:B------:R-:W-:Y:S01]  /*6b60*/  MOV R49, R51 ;  /* 0x0000003300317202 */ /* 0x000fe20000000f00 */
[----:B------:R-:W-:Y:S02]  /*6b70*/  IMAD R16, R47, R20, RZ ;  /* 0x000000142f107224 */ /* 0x000fe400078e02ff */
[C---:B------:R-:W-:Y:S01]  /*6b80*/  IMAD.U32 R52, R60.reuse, 0x10000, RZ ;  /* 0x000100003c347824 */ /* 0x040fe200078e00ff */
[----:B------:R-:W-:Y:S01]  /*6b90*/  I2IP.S8.S32.SAT R71, R19, R14, RZ ;  /* 0x0000000e13477239 */ /* 0x000fe200000014ff */
[----:B------:R-:W-:Y:S01]  /*6ba0*/  IMAD R16, R49, R50, R16 ;  /* 0x0000003231107224 */ /* 0x000fe200078e0210 */
[----:B------:R-:W-:Y:S01]  /*6bb0*/  SHF.L.U32 R49, R60, 0x8, RZ ;  /* 0x000000083c317819 */ /* 0x000fe200000006ff */
[C---:B------:R-:W-:Y:S01]  /*6bc0*/  IMAD R17, R47.reuse, R21, RZ ;  /* 0x000000152f117224 */ /* 0x040fe200078e02ff */
[----:B------:R-:W-:Y:S01]  /*6bd0*/  SHF.R.S32.HI R51, RZ, 0x18, R52 ;  /* 0x00000018ff337819 */ /* 0x000fe20000011434 */
[C---:B------:R-:W-:Y:S01]  /*6be0*/  IMAD R18, R47.reuse, R22, RZ ;  /* 0x000000162f127224 */ /* 0x040fe200078e02ff */
[----:B------:R-:W-:Y:S01]  /*6bf0*/  SHF.R.S32.HI R49, RZ, 0x18, R49 ;  /* 0x00000018ff317819 */ /* 0x000fe20000011431 */
[----:B------:R-:W-:Y:S01]  /*6c00*/  IMAD R23, R47, R23, RZ ;  /* 0x000000172f177224 */ /* 0x000fe200078e02ff */
[----:B------:R-:W-:Y:S01]  /*6c10*/  I2IP.S8.S32.SAT R71, R13, R12, R71 ;  /* 0x0000000c0d477239 */ /* 0x000fe20000001447 */
[----:B------:R-:W-:Y:S01]  /*6c20*/  IMAD R17, R51, R50, R17 ;  /* 0x0000003233117224 */ /* 0x000fe200078e0211 */
[C---:B------:R-:W-:Y:S01]  /*6c30*/  SHF.L.U32 R52, R61.reuse, 0x10, RZ ;  /* 0x000000103d347819 */ /* 0x040fe200000006ff */
[----:B------:R-:W-:Y:S01]  /*6c40*/  IMAD.SHL.U32 R54, R61, 0x100, RZ ;  /* 0x000001003d367824 */ /* 0x000fe200078e00ff */
[----:B------:R-:W-:Y:S01]  /*6c50*/  SHF.R.S32.HI R51, RZ, 0x18, R60 ;  /* 0x00000018ff337819 */ /* 0x000fe2000001143c */
[----:B------:R-:W-:Y:S01]  /*6c60*/  IMAD R20, R47, R24, RZ ;  /* 0x000000182f147224 */ /* 0x000fe200078e02ff */
[----:B------:R1:W-:Y:S01]  /*6c70*/  STS.128 [R95+UR49+0x4400], R68 ;  /* 0x004400445f007988 */ /* 0x0003e20008000c31 */
[-C--:B------:R-:W-:Y:S01]  /*6c80*/  IMAD R18, R49, R50.reuse, R18 ;  /* 0x0000003231127224 */ /* 0x080fe200078e0212 */
[----:B------:R-:W-:Y:S01]  /*6c90*/  SHF.R.S32.HI R52, RZ, 0x18, R52 ;  /* 0x00000018ff347819 */ /* 0x000fe20000011434 */
[----:B------:R-:W-:Y:S01]  /*6ca0*/  IMAD R21, R47, R25, RZ ;  /* 0x000000192f157224 */ /* 0x000fe200078e02ff */
[----:B------:R-:W-:Y:S01]  /*6cb0*/  SHF.R.S32.HI R49, RZ, 0x18, R54 ;  /* 0x00000018ff317819 */ /* 0x000fe20000011436 */
[----:B------:R-:W-:Y:S01]  /*6cc0*/  IMAD R23, R51, R50, R23 ;  /* 0x0000003233177224 */ /* 0x000fe200078e0217 */
[----:B------:R-:W-:Y:S01]  /*6cd0*/  SHF.R.S32.HI R51, RZ, 0x18, R61 ;  /* 0x00000018ff337819 */ /* 0x000fe2000001143d */
[----:B------:R-:W-:Y:S01]  /*6ce0*/  IMAD R22, R47, R26, RZ ;  /* 0x0000001a2f167224 */ /* 0x000fe200078e02ff */
[----:B------:R-:W-:Y:S01]  /*6cf0*/  SHF.R.S32.HI R54, RZ, 0x18, R63 ;  /* 0x00000018ff367819 */ /* 0x000fe2000001143f */
[----:B------:R-:W-:Y:S01]  /*6d00*/  IMAD R20, R53, R50, R20 ;  /* 0x0000003235147224 */ /* 0x000fe200078e0214 */
[----:B------:R-:W-:Y:S01]  /*6d10*/  I2IP.S8.S32.SAT R76, R23, R18, RZ ;  /* 0x00000012174c7239 */ /* 0x000fe200000014ff */
[----:B------:R-:W-:Y:S01]  /*6d20*/  IMAD R27, R47, R27, RZ ;  /* 0x0000001b2f1b7224 */ /* 0x000fe200078e02ff */
[----:B------:R-:W-:Y:S01]  /*6d30*/  SHF.L.U32 R53, R62, 0x8, RZ ;  /* 0x000000083e357819 */ /* 0x000fe200000006ff */
[-C--:B------:R-:W-:Y:S01]  /*6d40*/  IMAD R21, R52, R50.reuse, R21 ;  /* 0x0000003234157224 */ /* 0x080fe200078e0215 */
[C---:B------:R-:W-:Y:S01]  /*6d50*/  SHF.L.U32 R52, R62.reuse, 0x10, RZ ;  /* 0x000000103e347819 */ /* 0x040fe200000006ff */
[----:B------:R-:W-:Y:S01]  /*6d60*/  IMAD R22, R49, R50, R22 ;  /* 0x0000003231167224 */ /* 0x000fe200078e0216 */
[----:B------:R-:W-:Y:S01]  /*6d70*/  PRMT R49, R62, 0x8880, RZ ;  /* 0x000088803e317816 */ /* 0x000fe200000000ff */
[----:B------:R-:W-:Y:S01]  /*6d80*/  IMAD R24, R47, R28, RZ ;  /* 0x0000001c2f187224 */ /* 0x000fe200078e02ff */
[----:B------:R-:W-:Y:S01]  /*6d90*/  I2IP.S8.S32.SAT R76, R17, R16, R76 ;  /* 0x00000010114c7239 */ /* 0x000fe2000000144c */
[----:B------:R-:W-:Y:S01]  /*6da0*/  IMAD R27, R51, R50, R27 ;  /* 0x00000032331b7224 */ /* 0x000fe200078e021b */
[----:B------:R-:W-:Y:S01]  /*6db0*/  SHF.R.S32.HI R51, RZ, 0x18, R52 ;  /* 0x00000018ff337819 */ /* 0x000fe20000011434 */
[C---:B------:R-:W-:Y:S01]  /*6dc0*/  IMAD R25, R47.reuse, R29, RZ ;  /* 0x0000001d2f197224 */ /* 0x040fe200078e02ff */
[----:B------:R-:W-:Y:S01]  /*6dd0*/  SHF.R.S32.HI R53, RZ, 0x18, R53 ;  /* 0x00000018ff357819 */ /* 0x000fe20000011435 */
[----:B------:R-:W-:Y:S01]  /*6de0*/  IMAD R26, R47, R30, RZ ;  /* 0x0000001e2f1a7224 */ /* 0x000fe200078e02ff */
[----:B------:R-:W-:Y:S01]  /*6df0*/  I2IP.S8.S32.SAT R77, R27, R22, RZ ;  /* 0x000000161b4d7239 */ /* 0x000fe200000014ff */
[-C--:B------:R-:W-:Y:S01]  /*6e00*/  IMAD R24, R49, R50.reuse, R24 ;  /* 0x0000003231187224 */ /* 0x080fe200078e0218 */
[----:B------:R-:W-:Y:S01]  /*6e10*/  SHF.L.U32 R52, R63, 0x10, RZ ;  /* 0x000000103f347819 */ /* 0x000fe200000006ff */
[----:B------:R-:W-:Y:S01]  /*6e20*/  IMAD R25, R51, R50, R25 ;  /* 0x0000003233197224 */ /* 0x000fe200078e0219 */
[----:B------:R-:W-:Y:S01]  /*6e30*/  I2IP.S8.S32.SAT R77, R21, R20, R77 ;  /* 0x00000014154d7239 */ /* 0x000fe2000000144d */
[----:B------:R-:W-:Y:S01]  /*6e40*/  IMAD R26, R53, R50, R26 ;  /* 0x00000032351a7224 */ /* 0x000fe200078e021a */
[----:B------:R-:W-:Y:S01]  /*6e50*/  SHF.R.S32.HI R49, RZ, 0x18, R62 ;  /* 0x00000018ff317819 */ /* 0x000fe2000001143e */
[----:B------:R-:W-:Y:S01]  /*6e60*/  IMAD R31, R47, R31, RZ ;  /* 0x0000001f2f1f7224 */ /* 0x000fe200078e02ff */
[C---:B------:R-:W-:Y:S01]  /*6e70*/  PRMT R51, R63.reuse, 0x8880, RZ ;  /* 0x000088803f337816 */ /* 0x040fe200000000ff */
[----:B------:R-:W-:Y:S01]  /*6e80*/  IMAD.SHL.U32 R53, R63, 0x100, RZ ;  /* 0x000001003f357824 */ /* 0x000fe200078e00ff */
[----:B------:R-:W-:Y:S01]  /*6e90*/  SHF.R.S32.HI R52, RZ, 0x18, R52 ;  /* 0x00000018ff347819 */ /* 0x000fe20000011434 */
[C---:B------:R-:W-:Y:S02]  /*6ea0*/  IMAD R28, R47.reuse, R32, RZ ;  /* 0x000000202f1c7224 */ /* 0x040fe400078e02ff */
[----:B------:R-:W-:Y:S01]  /*6eb0*/  IMAD R29, R47, R33, RZ ;  /* 0x000000212f1d7224 */ /* 0x000fe200078e02ff */
[----:B------:R-:W-:Y:S01]  /*6ec0*/  SHF.R.S32.HI R53, RZ, 0x18, R53 ;  /* 0x00000018ff357819 */ /* 0x000fe20000011435 */
[-C--:B------:R-:W-:Y:S02]  /*6ed0*/  IMAD R31, R49, R50.reuse, R31 ;  /* 0x00000032311f7224 */ /* 0x080fe400078e021f */
[----:B------:R-:W-:Y:S02]  /*6ee0*/  IMAD R28, R51, R50, R28 ;  /* 0x00000032331c7224 */ /* 0x000fe400078e021c */
[----:B------:R-:W-:Y:S01]  /*6ef0*/  IMAD R30, R47, R34, RZ ;  /* 0x000000222f1e7224 */ /* 0x000fe200078e02ff */
[----:B------:R-:W-:Y:S01]  /*6f00*/  I2IP.S8.S32.SAT R55, R31, R26, RZ ;  /* 0x0000001a1f377239 */ /* 0x000fe200000014ff */
[----:B------:R-:W-:Y:S02]  /*6f10*/  IMAD R29, R52, R50, R29 ;  /* 0x00000032341d7224 */ /* 0x000fe400078e021d */
[----:B------:R-:W-:Y:S01]  /*6f20*/  IMAD R35, R47, R35, RZ ;  /* 0x000000232f237224 */ /* 0x000fe200078e02ff */
[----:B------:R-:W-:Y:S01]  /*6f30*/  I2IP.S8.S32.SAT R78, R25, R24, R55 ;  /* 0x00000018194e7239 */ /* 0x000fe20000001437 */
[-C--:B------:R-:W-:Y:S01]  /*6f40*/  IMAD R30, R53, R50.reuse, R30 ;  /* 0x00000032351e7224 */ /* 0x080fe200078e021e */
[----:B------:R-:W-:Y:S01]  /*6f50*/  LEA R55, R100, UR49, 0x3 ;  /* 0x0000003164377c11 */ /* 0x000fe2000f8e18ff */
[----:B------:R-:W-:Y:S05]  /*6f60*/  IMAD R35, R54, R50, R35 ;  /* 0x0000003236237224 */ /* 0x000fea00078e0223 */
[----:B------:R-:W-:Y:S04]  /*6f70*/  I2IP.S8.S32.SAT R73, R35, R30, RZ ;  /* 0x0000001e23497239 */ /* 0x000fe800000014ff */
[----:B------:R-:W-:Y:S05]  /*6f80*/  I2IP.S8.S32.SAT R79, R29, R28, R73 ;  /* 0x0000001c1d4f7239 */ /* 0x000fea0000001449 */
[----:B------:R1:W-:Y:S01]  /*6f90*/  STS.128 [R109+0x4410], R76 ;  /* 0x0044104c6d007388 */ /* 0x0003e20000000c00 */
[----:B------:R-:W-:Y:S01]  /*6fa0*/  @!PT LDS RZ, [RZ] ;  /* 0x00000000fffff984 */ /* 0x000fe20000000800 */
[----:B------:R-:W-:Y:S01]  /*6fb0*/  @!PT LDS RZ, [RZ] ;  /* 0x00000000fffff984 */ /* 0x000fe20000000800 */
[----:B------:R-:W-:Y:S01]  /*6fc0*/  @!PT LDS RZ, [RZ] ;  /* 0x00000000fffff984 */ /* 0x000fe20000000800 */
[----:B------:R-:W-:Y:S01]  /*6fd0*/  @!PT LDS RZ, [RZ] ;  /* 0x00000000fffff984 */ /* 0x000fe20000000800 */
[----:B------:R2:W-:Y:S07]  /*6fe0*/  MEMBAR.ALL.CTA ;  /* 0x0000000000007992 */ /* 0x0005ee0000008000 */
[----:B--2---:R-:W2:Y:S02]  /*6ff0*/  FENCE.VIEW.ASYNC.S ;  /* 0x00000000000073c6 */ /* 0x004ea40000000000 */
[----:B--2---:R-:W-:Y:S06]  /*7000*/  BAR.SYNC.DEFER_BLOCKING 0x1, 0x80 ;  /* 0x0042000000007b1d */ /* 0x004fec0000010000 */
[----:B------:R-:W-:Y:S05]  /*7010*/  @P0 BRA `(.L_x_116) ;  /* 0x0000000000280947 */ /* 0x000fea0003800000 */
[----:B------:R-:W-:Y:S02]  /*7020*/  UIADD3 UR4, UPT, UPT, UR49, 0x4400, URZ ;  /* 0x0000440031047890 */ /* 0x000fe4000fffe0ff */
[----:B------:R-:W-:Y:S01]  /*7030*/  UIADD3 UR6, UP0, UPT, UR52, 0x680, URZ ;  /* 0x0000068034067890 */ /* 0x000fe2000ff1e0ff */
[----:B------:R-:W-:Y:S03]  /*7040*/  UMOV UR43, UR36 ;  /* 0x00000024002b7c82 */ /* 0x000fe60008000000 */
[----:B------:R-:W-:Y:S01]  /*7050*/  MOV R104, UR4 ;  /* 0x0000000400687c02 */ /* 0x000fe20008000f00 */
[----:B------:R-:W-:Y:S03]  /*7060*/  UIADD3.X UR7, UPT, UPT, URZ, UR53, URZ, UP0, !UPT ;  /* 0x00000035ff077290 */ /* 0x000fe600087fe4ff */
[----:B------:R-:W-:Y:S11]  /*7070*/  R2UR UR40, R104 ;  /* 0x00000000682872ca */ /* 0x000ff600000e0000 */
[----:B------:R-:W-:Y:S02]  /*7080*/  @!UPT UIADD3 URZ, UPT, UPT, URZ, URZ, URZ ;  /* 0x000000fffffff290 */ /* 0x000fe4000fffe0ff */
[----:B------:R2:W-:Y:S01]  /*7090*/  UTMASTG.3D [UR40], [UR6] ;  /* 0x00000028060073b5 */ /* 0x0005e20008010000 */
[----:B------:R0:W-:Y:S01]  /*70a0*/  UTMACMDFLUSH ;  /* 0x00000000000079b7 */ /* 0x0001e20000000000 */
[----:B--2---:R-:W-:Y:S04]  /*70b0*/  DEPBAR.LE SB0, 0x1 ;  /* 0x000080400000791a */ /* 0x004fe80000000000 */
.L_x_116:
[----:B------:R-:W-:Y:S05]  /*70c0*/  BSYNC.RECONVERGENT B0 ;  /* 0x0000000000007941 */ /* 0x000fea0003800200 */
.L_x_115:
[----:B------:R-:W-:Y:S06]  /*70d0*/  BAR.SYNC.DEFER_BLOCKING 0x1, 0x80 ;  /* 0x0042000000007b1d */ /* 0x000fec0000010000 */
[----:B------:R-:W2:Y:S01]  /*70e0*/  @P6 SYNCS.PHASECHK.TRANS64.TRYWAIT P0, [R55+URZ+0x140], R74 ;  /* 0x0001404a370065a7 */ /* 0x000ea200080011ff */
[----:B------:R-:W-:Y:S01]  /*70f0*/  BSSY B1, `(.L_x_117) ;  /* 0x000001f000017945 */ /* 0x000fe20003800000 */
[----:B--2---:R-:W-:Y:S03]  /*7100*/  @P6 SEL R64, RZ, 0x1, !P0 ;  /* 0x00000001ff406807 */ /* 0x004fe60004000000 */
[----:B------:R-:W-:Y:S05]  /*7110*/  @!P6 BRA `(.L_x_118) ;  /* 0x000000000070e947 */ /* 0x000fea0003800000 */
[----:B------:R-:W-:Y:S01]  /*7120*/  ISETP.NE.AND P1, PT, R65, RZ, PT ;  /* 0x000000ff4100720c */ /* 0x000fe20003f25270 */
[----:B------:R-:W-:Y:S01]  /*7130*/  BSSY B0, `(.L_x_119) ;  /* 0x0000008000007945 */ /* 0x000fe20003800000 */
[----:B------:R-:W-:Y:S11]  /*7140*/  ISETP.NE.AND P0, PT, R64, RZ, PT ;  /* 0x000000ff4000720c */ /* 0x000ff60003f05270 */
[----:B------:R-:W-:Y:S04]  /*7150*/  @P1 IMAD R3, R100, 0x1000, R67 ;  /* 0x0000100064031824 */ /* 0x000fe800078e0243 */
[----:B------:R-:W-:Y:S01]  /*7160*/  @P1 IMAD.IADD R2, R66, 0x1, R3 ;  /* 0x0000000142021824 */ /* 0x000fe200078e0203 */
[----:B------:R-:W-:Y:S06]  /*7170*/  @P0 BRA `(.L_x_120) ;  /* 0x00000000000c0947 */ /* 0x000fec0003800000 */
[----:B------:R-:W-:Y:S04]  /*7180*/  SHF.L.U32 R0, R99, 0x1f, RZ ;  /* 0x0000001f63007819 */ /* 0x000fe800000006ff */
[----:B------:R-:W2:Y:S02]  /*7190*/  SYNCS.PHASECHK.TRANS64.TRYWAIT P0, [R55+URZ+0x140], R0 ;  /* 0x00014000370075a7 */ /* 0x000ea400080011ff */
[----:B--2---:R-:W-:Y:S05]  /*71a0*/  @!P0 BRA `(.L_x_121) ;  /* 0x0000003800548947 */ /* 0x004fea0003800000 */
.L_x_120:
[----:B------:R-:W-:Y:S05]  /*71b0*/  BSYNC B0 ;  /* 0x0000000000007941 */ /* 0x000fea0003800000 */
.L_x_119:
[----:B------:R-:W-:Y:S01]  /*71c0*/  ISETP.NE.AND P0, PT, R65, RZ, PT ;  /* 0x000000ff4100720c */ /* 0x000fe20003f05270 */
[----:B--2---:R-:W-:Y:S02]  /*71d0*/  VIADD R55, R55, 0x160 ;  /* 0x0000016037377836 */ /* 0x004fe40000000000 */
[----:B------:R-:W-:Y:S02]  /*71e0*/  IMAD.U32 R0, RZ, RZ, UR37 ;  /* 0x00000025ff007e24 */ /* 0x000fe4000f8e00ff */
[----:B------:R-:W-:Y:S03]  /*71f0*/  VIADD R100, R100, 0x1 ;  /* 0x0000000164647836 */ /* 0x000fe60000000000 */
[----:B------:R-:W-:Y:S05]  /*7200*/  PRMT R0, R0, 0x654, R55 ;  /* 0x0000065400007816 */ /* 0x000fea0000000037 */
[----:B------:R2:W3:Y:S04]  /*7210*/  @P0 LDS.128 R56, [R3+0x400] ;  /* 0x0004000003380984 */ /* 0x0004e80000000c00 */
[----:B------:R2:W4:Y:S01]  /*7220*/  @P0 LDS.128 R60, [R2+0x410] ;  /* 0x00041000023c0984 */ /* 0x0005220000000c00 */
        /* <DEDUP_REMOVED lines=10> */
[----:B--23--:R-:W-:Y:S02]  /*72d0*/  LOP3.LUT R99, R99, R0, RZ, 0x3c, !PT ;  /* 0x0000000063637212 */ /* 0x00cfe400078e3cff */
.L_x_118:
[----:B------:R-:W-:Y:S05]  /*72e0*/  BSYNC B1 ;  /* 0x0000000000017941 */ /* 0x000fea0003800000 */
.L_x_117:
[----:B------:R-:W-:Y:S05]  /*72f0*/  VIADD R3, R48, 0x40 ;  /* 0x0000004030037836 */ /* 0x000fea0000000000 */
[----:B------:R-:W-:Y:S04]  /*7300*/  SHF.R.U32.HI R3, RZ, 0x15, R3 ;  /* 0x00000015ff037819 */ /* 0x000fe80000011603 */
[----:B------:R-:W-:Y:S11]  /*7310*/  LOP3.LUT P0, RZ, R3, 0x3, R96, 0x48, !PT ;  /* 0x0000000303ff7812 */ /* 0x000ff60007804860 */
[----:B------:R-:W-:Y:S02]  /*7320*/  @!UPT UIADD3 URZ, UPT, UPT, URZ, URZ, URZ ;  /* 0x000000fffffff290 */ /* 0x000fe4000fffe0ff */
[----:B------:R-:W-:Y:S05]  /*7330*/  @!P0 BRA `(.L_x_122) ;  /* 0x0000000000408947 */ /* 0x000fea0003800000 */
[----:B------:R-:W2:Y:S01]  /*7340*/  LDCU.64 UR8, c[0x4][0x78] ;  /* 0x01000f00ff0877ac */ /* 0x000ea20008000a00 */
[----:B------:R-:W-:Y:S01]  /*7350*/  MOV R3, 0x0 ;  /* 0x0000000000037802 */ /* 0x000fe20000000f00 */
[----:B------:R-:W-:Y:S02]  /*7360*/  HFMA2 R12, -RZ, RZ, 0, 5.9604644775390625e-08 ;  /* 0x00000001ff0c7431 */ /* 0x000fe400000001ff */
[----:B------:R-:W-:Y:S02]  /*7370*/  IMAD.MOV.U32 R8, RZ, RZ, 0x192 ;  /* 0x00000192ff087424 */ /* 0x000fe400078e00ff */
[----:B------:R-:W-:Y:S01]  /*7380*/  IMAD.MOV.U32 R13, RZ, RZ, RZ ;  /* 0x000000ffff0d7224 */ /* 0x000fe200078e00ff */
[----:B------:R-:W3:Y:S01]  /*7390*/  LDCU.64 UR6, c[0x4][0x80] ;  /* 0x01001000ff0677ac */ /* 0x000ee20008000a00 */
[----:B------:R-:W1:Y:S01]  /*73a0*/  LDC.64 R2, c[0x4][R3] ;  /* 0x0100000003027b82 */ /* 0x000e620000000a00 */
[----:B------:R-:W5:Y:S01]  /*73b0*/  LDCU.64 UR4, c[0x4][0x18] ;  /* 0x01000300ff0477ac */ /* 0x000f620008000a00 */
[----:B--2---:R-:W-:Y:S01]  /*73c0*/  MOV R5, UR9 ;  /* 0x0000000900057c02 */ /* 0x004fe20008000f00 */
[----:B------:R-:W-:Y:S01]  /*73d0*/  IMAD.U32 R4, RZ, RZ, UR8 ;  /* 0x00000008ff047e24 */ /* 0x000fe2000f8e00ff */
[----:B---3--:R-:W-:Y:S01]  /*73e0*/  MOV R7, UR7 ;  /* 0x0000000700077c02 */ /* 0x008fe20008000f00 */
[----:B------:R-:W-:Y:S01]  /*73f0*/  IMAD.U32 R6, RZ, RZ, UR6 ;  /* 0x00000006ff067e24 */ /* 0x000fe2000f8e00ff */
[----:B-----5:R-:W-:Y:S01]  /*7400*/  MOV R11, UR5 ;  /* 0x00000005000b7c02 */ /* 0x020fe20008000f00 */
[----:B------:R-:W-:Y:S02]  /*7410*/  IMAD.U32 R10, RZ, RZ, UR4 ;  /* 0x00000004ff0a7e24 */ /* 0x000fe4000f8e00ff */
[----:B------:R-:W-:Y:S07]  /*7420*/  LEPC R20, `(.L_x_122) ;  /* 0x000000001014794e */ /* 0x000fee0000000000 */
[----:B-1--4-:R-:W-:Y:S05]  /*7430*/  CALL.ABS.NOINC R2 ;  /* 0x0000000002007343 */ /* 0x012fea0003c00000 */
.L_x_122:
[----:B------:R-:W-:Y:S01]  /*7440*/  SHF.L.U32 R51, R56, 0x10, RZ ;  /* 0x0000001038337819 */ /* 0x000fe200000006ff */
[----:B------:R-:W-:Y:S05]  /*7450*/  WARPSYNC.ALL ;  /* 0x0000000000007948 */ /* 0x000fea0003800000 */
[----:B------:R-:W-:Y:S01]  /*7460*/  R2UR UR4, R48 ;  /* 0x00000000300472ca */ /* 0x000fe200000e0000 */
[----:B------:R-:W-:Y:S01]  /*7470*/  BSSY.RECONVERGENT B0, `(.L_x_123) ;  /* 0x0000099000007945 */ /* 0x000fe20003800200 */
[C---:B------:R-:W-:Y:S02]  /*7480*/  PRMT R49, R56.reuse, 0x8880, RZ ;  /* 0x0000888038317816 */ /* 0x040fe400000000ff */
[----:B------:R-:W-:Y:S02]  /*7490*/  SHF.R.S32.HI R51, RZ, 0x18, R51 ;  /* 0x00000018ff337819 */ /* 0x000fe40000011433 */
[----:B------:R-:W-:Y:S02]  /*74a0*/  SHF.L.U32 R52, R56, 0x8, RZ ;  /* 0x0000000838347819 */ /* 0x000fe400000006ff */
[----:B------:R-:W-:Y:S02]  /*74b0*/  SHF.L.U32 R53, R57, 0x8, RZ ;  /* 0x0000000839357819 */ /* 0x000fe400000006ff */
[----:B------:R-:W-:Y:S02]  /*74c0*/  SHF.R.S32.HI R54, RZ, 0x18, R58 ;  /* 0x00000018ff367819 */ /* 0x000fe4000001143a */
[----:B------:R-:W-:Y:S01]  /*74d0*/  SHF.R.S32.HI R53, RZ, 0x18, R53 ;  /* 0x00000018ff357819 */ /* 0x000fe20000011435 */
[----:B------:R-:W-:Y:S01]  /*74e0*/  LDTM.16dp32bit_t0_t15.x32 R4, tmem[UR4+0x40] ;  /* 0x00004004000479ee */ /* 0x000fe20008a80000 */
[----:B------:R-:W2:Y:S01]  /*74f0*/  LDTM.16dp32bit_t16_t31.x32 R4, tmem[UR4+0x60] ;  /* 0x00006004000479ee */ /* 0x000ea20008aa0000 */
[----:B----4-:R-:W-:Y:S02]  /*7500*/  SHF.L.U32 R55, R62, 0x8, RZ ;  /* 0x000000083e377819 */ /* 0x010fe400000006ff */
[----:B------:R-:W-:Y:S02]  /*7510*/  ISETP.NE.AND P0, PT, R105, RZ, PT ;  /* 0x000000ff6900720c */ /* 0x000fe40003f05270 */
[----:B------:R-:W-:Y:S02]  /*7520*/  SHF.R.S32.HI R55, RZ, 0x18, R55 ;  /* 0x00000018ff377819 */ /* 0x000fe40000011437 */
[----:B------:R-:W-:Y:S01]  /*7530*/  ISETP.NE.AND P6, PT, R72, RZ, PT ;  /* 0x000000ff4800720c */ /* 0x000fe20003fc5270 */
[C---:B--2---:R-:W-:Y:S02]  /*7540*/  IMAD R0, R47.reuse, R4, RZ ;  /* 0x000000042f007224 */ /* 0x044fe400078e02ff */
        /* <DEDUP_REMOVED lines=12> */
[C---:B------:R-:W-:Y:S01]  /*7610*/  IMAD R4, R47.reuse, R8, RZ ;  /* 0x000000082f047224 */ /* 0x040fe200078e02ff */
[----:B------:R-:W-:Y:S01]  /*7620*/  SHF.L.U32 R52, R58, 0x10, RZ ;  /* 0x000000103a347819 */ /* 0x000fe200000006ff */
[----:B------:R-:W-:Y:S01]  /*7630*/  IMAD R5, R47, R9, RZ ;  /* 0x000000092f057224 */ /* 0x000fe200078e02ff */
[----:B-1----:R-:W-:Y:S01]  /*7640*/  I2IP.S8.S32.SAT R69, R7, R3, RZ ;  /* 0x0000000307457239 */ /* 0x002fe200000014ff */
[----:B------:R-:W-:Y:S01]  /*7650*/  IMAD R6, R47, R10, RZ ;  /* 0x0000000a2f067224 */ /* 0x000fe200078e02ff */
[----:B------:R-:W-:Y:S01]  /*7660*/  SHF.R.S32.HI R52, RZ, 0x18, R52 ;  /* 0x00000018ff347819 */ /* 0x000fe20000011434 */
[----:B------:R-:W-:Y:S01]  /*7670*/  IMAD R4, R49, R50, R4 ;  /* 0x0000003231047224 */ /* 0x000fe200078e0204 */
[----:B------:R-:W-:Y:S01]  /*7680*/  I2IP.S8.S32.SAT R68, R2, R0, R69 ;  /* 0x0000000002447239 */ /* 0x000fe20000001445 */
[-C--:B------:R-:W-:Y:S01]  /*7690*/  IMAD R5, R51, R50.reuse, R5 ;  /* 0x0000003233057224 */ /* 0x080fe200078e0205 */
[----:B------:R-:W-:Y:S01]  /*76a0*/  SHF.R.S32.HI R49, RZ, 0x18, R57 ;  /* 0x00000018ff317819 */ /* 0x000fe20000011439 */
[----:B------:R-:W-:Y:S01]  /*76b0*/  IMAD R11, R47, R11, RZ ;  /* 0x0000000b2f0b7224 */ /* 0x000fe200078e02ff */
[C---:B------:R-:W-:Y:S01]  /*76c0*/  PRMT R51, R58.reuse, 0x8880, RZ ;  /* 0x000088803a337816 */ /* 0x040fe200000000ff */
[----:B------:R-:W-:Y:S01]  /*76d0*/  IMAD R6, R53, R50, R6 ;  /* 0x0000003235067224 */ /* 0x000fe200078e0206 */
[----:B------:R-:W-:Y:S01]  /*76e0*/  SHF.L.U32 R53, R58, 0x8, RZ ;  /* 0x000000083a357819 */ /* 0x000fe200000006ff */
[C---:B------:R-:W-:Y:S02]  /*76f0*/  IMAD R8, R47.reuse, R12, RZ ;  /* 0x0000000c2f087224 */ /* 0x040fe400078e02ff */
[----:B------:R-:W-:Y:S01]  /*7700*/  IMAD R9, R47, R13, RZ ;  /* 0x0000000d2f097224 */ /* 0x000fe200078e02ff */
[----:B------:R-:W-:Y:S01]  /*7710*/  SHF.R.S32.HI R53, RZ, 0x18, R53 ;  /* 0x00000018ff357819 */ /* 0x000fe20000011435 */
[----:B------:R-:W-:Y:S01]  /*7720*/  IMAD R11, R49, R50, R11 ;  /* 0x00000032310b7224 */ /* 0x000fe200078e020b */
[----:B------:R-:W-:Y:S01]  /*7730*/  PRMT R49, R59, 0x8880, RZ ;  /* 0x000088803b317816 */ /* 0x000fe200000000ff */
[----:B------:R-:W-:Y:S02]  /*7740*/  IMAD R10, R47, R14, RZ ;  /* 0x0000000e2f0a7224 */ /* 0x000fe400078e02ff */
[----:B------:R-:W-:Y:S01]  /*7750*/  IMAD R8, R51, R50, R8 ;  /* 0x0000003233087224 */ /* 0x000fe200078e0208 */
[----:B------:R-:W-:Y:S01]  /*7760*/  I2IP.S8.S32.SAT R70, R11, R6, RZ ;  /* 0x000000060b467239 */ /* 0x000fe200000014ff */
[-C--:B------:R-:W-:Y:S01]  /*7770*/  IMAD R9, R52, R50.reuse, R9 ;  /* 0x0000003234097224 */ /* 0x080fe200078e0209 */
[----:B------:R-:W-:Y:S01]  /*7780*/  SHF.L.U32 R51, R59, 0x10, RZ ;  /* 0x000000103b337819 */ /* 0x000fe200000006ff */
[----:B------:R-:W-:Y:S01]  /*7790*/  IMAD R10, R53, R50, R10 ;  /* 0x00000032350a7224 */ /* 0x000fe200078e020a */
[----:B------:R-:W-:Y:S01]  /*77a0*/  I2IP.S8.S32.SAT R69, R5, R4, R70 ;  /* 0x0000000405457239 */ /* 0x000fe20000001446 */
[----:B------:R-:W-:Y:S01]  /*77b0*/  IMAD R15, R47, R15, RZ ;  /* 0x0000000f2f0f7224 */ /* 0x000fe200078e02ff */
[----:B------:R-:W-:Y:S01]  /*77c0*/  SHF.R.S32.HI R51, RZ, 0x18, R51 ;  /* 0x00000018ff337819 */ /* 0x000fe20000011433 */
[----:B------:R-:W-:Y:S01]  /*77d0*/  IMAD.SHL.U32 R53, R59, 0x100, RZ ;  /* 0x000001003b357824 */ /* 0x000fe200078e00ff */
[----:B------:R-:W-:Y:S01]  /*77e0*/  SHF.R.S32.HI R52, RZ, 0x18, R59 ;  /* 0x00000018ff347819 */ /* 0x000fe2000001143b */
[C---:B------:R-:W-:Y:S02]  /*77f0*/  IMAD R12, R47.reuse, R16, RZ ;  /* 0x000000102f0c7224 */ /* 0x040fe400078e02ff */
[----:B------:R-:W-:Y:S01]  /*7800*/  IMAD R13, R47, R17, RZ ;  /* 0x000000112f0d7224 */ /* 0x000fe200078e02ff */
[----:B------:R-:W-:Y:S01]  /*7810*/  SHF.R.S32.HI R53, RZ, 0x18, R53 ;  /* 0x00000018ff357819 */ /* 0x000fe20000011435 */
[----:B------:R-:W-:Y:S01]  /*7820*/  IMAD R15, R54, R50, R15 ;  /* 0x00000032360f7224 */ /* 0x000fe200078e020f */
[----:B------:R-:W-:Y:S01]  /*7830*/  SHF.L.U32 R54, R61, 0x10, RZ ;  /* 0x000000103d367819 */ /* 0x000fe200000006ff */
[----:B------:R-:W-:Y:S02]  /*7840*/  IMAD R14, R47, R18, RZ ;  /* 0x000000122f0e7224 */ /* 0x000fe400078e02ff */
[----:B------:R-:W-:Y:S01]  /*7850*/  IMAD R12, R49, R50, R12 ;  /* 0x00000032310c7224 */ /* 0x000fe200078e020c */
[----:B------:R-:W-:Y:S01]  /*7860*/  I2IP.S8.S32.SAT R71, R15, R10, RZ ;  /* 0x0000000a0f477239 */ /* 0x000fe200000014ff */
[----:B------:R-:W-:Y:S01]  /*7870*/  IMAD R19, R47, R19, RZ ;  /* 0x000000132f137224 */ /* 0x000fe200078e02ff */
[----:B------:R-:W-:Y:S01]  /*7880*/  PRMT R49, R60, 0x8880, RZ ;  /* 0x000088803c317816 */ /* 0x000fe200000000ff */
[----:B------:R-:W-:Y:S01]  /*7890*/  IMAD R13, R51, R50, R13 ;  /* 0x00000032330d7224 */ /* 0x000fe200078e020d */
[----:B------:R-:W-:Y:S01]  /*78a0*/  I2IP.S8.S32.SAT R70, R9, R8, R71 ;  /* 0x0000000809467239 */ /* 0x000fe20000001447 */
[----:B------:R-:W-:Y:S01]  /*78b0*/  IMAD R16, R47, R20, RZ ;  /* 0x000000142f107224 */ /* 0x000fe200078e02ff */
[----:B------:R-:W-:Y:S01]  /*78c0*/  SHF.R.S32.HI R54, RZ, 0x18, R54 ;  /* 0x00000018ff367819 */ /* 0x000fe20000011436 */
[-C--:B------:R-:W-:Y:S01]  /*78d0*/  IMAD R14, R53, R50.reuse, R14 ;  /* 0x00000032350e7224 */ /* 0x080fe200078e020e */
[----:B------:R-:W-:Y:S01]  /*78e0*/  PRMT R53, R61, 0x8880, RZ ;  /* 0x000088803d357816 */ /* 0x000fe200000000ff */
[-C--:B------:R-:W-:Y:S01]  /*78f0*/  IMAD R19, R52, R50.reuse, R19 ;  /* 0x0000003234137224 */ /* 0x080fe200078e0213 */
[----:B------:R-:W-:Y:S01]  /*7900*/  SHF.R.S32.HI R52, RZ, 0x18, R60 ;  /* 0x00000018ff347819 */ /* 0x000fe2000001143c */
[----:B------:R-:W-:Y:S01]  /*7910*/  IMAD R16, R49, R50, R16 ;  /* 0x0000003231107224 */ /* 0x000fe200078e0210 */
[C---:B------:R-:W-:Y:S01]  /*7920*/  SHF.L.U32 R49, R60.reuse, 0x10, RZ ;  /* 0x000000103c317819 */ /* 0x040fe200000006ff */
[C---:B------:R-:W-:Y:S01]  /*7930*/  IMAD R17, R47.reuse, R21, RZ ;  /* 0x000000152f117224 */ /* 0x040fe200078e02ff */
[----:B------:R-:W-:Y:S01]  /*7940*/  SHF.L.U32 R51, R60, 0x8, RZ ;  /* 0x000000083c337819 */ /* 0x000fe200000006ff */
[C---:B------:R-:W-:Y:S01]  /*7950*/  IMAD R18, R47.reuse, R22, RZ ;  /* 0x000000162f127224 */ /* 0x040fe200078e02ff */
[----:B------:R-:W-:Y:S01]  /*7960*/  SHF.R.S32.HI R49, RZ, 0x18, R49 ;  /* 0x00000018ff317819 */ /* 0x000fe20000011431 */
[C---:B------:R-:W-:Y:S01]  /*7970*/  IMAD R23, R47.reuse, R23, RZ ;  /* 0x000000172f177224 */ /* 0x040fe200078e02ff */
[----:B------:R-:W-:Y:S01]  /*7980*/  SHF.R.S32.HI R51, RZ, 0x18, R51 ;  /* 0x00000018ff337819 */ /* 0x000fe20000011433 */
[----:B------:R-:W-:Y:S01]  /*7990*/  IMAD R20, R47, R24, RZ ;  /* 0x000000182f147224 */ /* 0x000fe200078e02ff */
[----:B------:R-:W-:Y:S01]  /*79a0*/  I2IP.S8.S32.SAT R71, R19, R14, RZ ;  /* 0x0000000e13477239 */ /* 0x000fe200000014ff */
[----:B------:R-:W-:Y:S02]  /*79b0*/  IMAD R17, R49, R50, R17 ;  /* 0x0000003231117224 */ /* 0x000fe400078e0211 */
[----:B------:R-:W-:Y:S01]  /*79c0*/  IMAD.SHL.U32 R49, R61, 0x100, RZ ;  /* 0x000001003d317824 */ /* 0x000fe200078e00ff */
[----:B------:R-:W-:Y:S01]  /*79d0*/  I2IP.S8.S32.SAT R71, R13, R12, R71 ;  /* 0x0000000c0d477239 */ /* 0x000fe20000001447 */
[-C--:B------:R-:W-:Y:S01]  /*79e0*/  IMAD R18, R51, R50.reuse, R18 ;  /* 0x0000003233127224 */ /* 0x080fe200078e0212 */
[----:B------:R-:W-:Y:S01]  /*79f0*/  SHF.R.S32.HI R51, RZ, 0x18, R61 ;  /* 0x00000018ff337819 */ /* 0x000fe2000001143d */
[C---:B------:R-:W-:Y:S01]  /*7a00*/  IMAD R21, R47.reuse, R25, RZ ;  /* 0x000000192f157224 */ /* 0x040fe200078e02ff */
[----:B------:R-:W-:Y:S01]  /*7a10*/  SHF.R.S32.HI R49, RZ, 0x18, R49 ;  /* 0x00000018ff317819 */ /* 0x000fe20000011431 */
[----:B------:R-:W-:Y:S01]  /*7a20*/  IMAD R23, R52, R50, R23 ;  /* 0x0000003234177224 */ /* 0x000fe200078e0217 */
[----:B------:R1:W-:Y:S01]  /*7a30*/  STS.128 [R95+UR49+0x5400], R68 ;  /* 0x005400445f007988 */ /* 0x0003e20008000c31 */
[----:B------:R-:W-:Y:S01]  /*7a40*/  IMAD R22, R47, R26, RZ ;  /* 0x0000001a2f167224 */ /* 0x000fe200078e02ff */
[C---:B------:R-:W-:Y:S01]  /*7a50*/  SHF.L.U32 R52, R62.reuse, 0x10, RZ ;  /* 0x000000103e347819 */ /* 0x040fe200000006ff */
        /* <DEDUP_REMOVED lines=9> */
[----:B------:R-:W-:Y:S01]  /*7af0*/  SHF.R.S32.HI R49, RZ, 0x18, R62 ;  /* 0x00000018ff317819 */ /* 0x000fe2000001143e */
[----:B------:R-:W-:Y:S01]  /*7b00*/  IMAD R25, R47, R29, RZ ;  /* 0x0000001d2f197224 */ /* 0x000fe200078e02ff */
[----:B------:R-:W-:Y:S01]  /*7b10*/  SHF.R.S32.HI R54, RZ, 0x18, R63 ;  /* 0x00000018ff367819 */ /* 0x000fe2000001143f */
[-C--:B------:R-:W-:Y:S01]  /*7b20*/  IMAD R27, R51, R50.reuse, R27 ;  /* 0x00000032331b7224 */ /* 0x080fe200078e021b */
[----:B------:R-:W-:Y:S01]  /*7b30*/  PRMT R51, R63, 0x8880, RZ ;  /* 0x000088803f337816 */ /* 0x000fe200000000ff */
[----:B------:R-:W-:Y:S01]  /*7b40*/  IMAD R24, R53, R50, R24 ;  /* 0x0000003235187224 */ /* 0x000fe200078e0218 */
[----:B------:R-:W-:Y:S01]  /*7b50*/  SHF.L.U32 R53, R63, 0x8, RZ ;  /* 0x000000083f357819 */ /* 0x000fe200000006ff */
[----:B------:R-:W-:Y:S01]  /*7b60*/  IMAD R26, R47, R30, RZ ;  /* 0x0000001e2f1a7224 */ /* 0x000fe200078e02ff */
[----:B------:R-:W-:Y:S01]  /*7b70*/  I2IP.S8.S32.SAT R73, R27, R22, RZ ;  /* 0x000000161b497239 */ /* 0x000fe200000014ff */
[----:B------:R-:W-:Y:S01]  /*7b80*/  IMAD R25, R52, R50, R25 ;  /* 0x0000003234197224 */ /* 0x000fe200078e0219 */
[----:B------:R-:W-:Y:S01]  /*7b90*/  SHF.L.U32 R52, R63, 0x10, RZ ;  /* 0x000000103f347819 */ /* 0x000fe200000006ff */
[C---:B------:R-:W-:Y:S01]  /*7ba0*/  IMAD R31, R47.reuse, R31, RZ ;  /* 0x0000001f2f1f7224 */ /* 0x040fe200078e02ff */
[----:B------:R-:W-:Y:S01]  /*7bb0*/  SHF.R.S32.HI R53, RZ, 0x18, R53 ;  /* 0x00000018ff357819 */ /* 0x000fe20000011435 */
[----:B------:R-:W-:Y:S01]  /*7bc0*/  IMAD R28, R47, R32, RZ ;  /* 0x000000202f1c7224 */ /* 0x000fe200078e02ff */
[----:B------:R-:W-:Y:S01]  /*7bd0*/  SHF.R.S32.HI R52, RZ, 0x18, R52 ;  /* 0x00000018ff347819 */ /* 0x000fe20000011434 */
[----:B------:R-:W-:Y:S01]  /*7be0*/  IMAD R26, R55, R50, R26 ;  /* 0x00000032371a7224 */ /* 0x000fe200078e021a */
[----:B------:R-:W-:Y:S01]  /*7bf0*/  I2IP.S8.S32.SAT R77, R21, R20, R73 ;  /* 0x00000014154d7239 */ /* 0x000fe20000001449 */
[----:B------:R-:W-:Y:S01]  /*7c00*/  IMAD R29, R47, R33, RZ ;  /* 0x000000212f1d7224 */ /* 0x000fe200078e02ff */
[----:B------:R-:W-:Y:S01]  /*7c10*/  LEA R73, R100, UR49, 0x3 ;  /* 0x0000003164497c11 */ /* 0x000fe2000f8e18ff */
        /* <DEDUP_REMOVED lines=8> */
[----:B------:R-:W-:Y:S01]  /*7ca0*/  @P6 SHF.L.U32 R74, R99, 0x1f, RZ ;  /* 0x0000001f634a6819 */ /* 0x000fe200000006ff */
        /* <DEDUP_REMOVED lines=12> */
[----:B------:R-:W-:Y:S02]  /*7d70*/  UIADD3 UR8, UP0, UPT, UR52, 0x680, URZ ;  /* 0x0000068034087890 */ /* 0x000fe4000ff1e0ff */
[----:B------:R-:W-:Y:S02]  /*7d80*/  UIADD3 UR5, UPT, UPT, UR41, 0x40, URZ ;  /* 0x0000004029057890 */ /* 0x000fe4000fffe0ff */
[----:B------:R-:W-:Y:S02]  /*7d90*/  UIADD3 UR4, UPT, UPT, UR49, 0x5400, URZ ;  /* 0x0000540031047890 */ /* 0x000fe4000fffe0ff */
[----:B------:R-:W-:Y:S01]  /*7da0*/  UIADD3.X UR9, UPT, UPT, URZ, UR53, URZ, UP0, !UPT ;  /* 0x00000035ff097290 */ /* 0x000fe200087fe4ff */
[----:B------:R-:W-:Y:S01]  /*7db0*/  UMOV UR6, UR42 ;  /* 0x0000002a00067c82 */ /* 0x000fe20008000000 */
[----:B------:R-:W-:Y:S07]  /*7dc0*/  UMOV UR7, UR36 ;  /* 0x0000002400077c82 */ /* 0x000fee0008000000 */
[----:B------:R2:W-:Y:S01]  /*7dd0*/  UTMASTG.3D [UR4], [UR8] ;  /* 0x00000004080073b5 */ /* 0x0005e20008010000 */
[----:B------:R0:W-:Y:S01]  /*7de0*/  UTMACMDFLUSH ;  /* 0x00000000000079b7 */ /* 0x0001e20000000000 */
[----:B--2---:R-:W-:Y:S04]  /*7df0*/  DEPBAR.LE SB0, 0x1 ;  /* 0x000080400000791a */ /* 0x004fe80000000000 */
.L_x_124:
[----:B------:R-:W-:Y:S05]  /*7e00*/  BSYNC.RECONVERGENT B0 ;  /* 0x0000000000007941 */ /* 0x000fea0003800200 */
.L_x_123:
        /* <DEDUP_REMOVED lines=14> */
.L_x_128:
[----:B------:R-:W-:Y:S05]  /*7ef0*/  BSYNC B0 ;  /* 0x0000000000007941 */ /* 0x000fea0003800000 */
.L_x_127:
        /* <DEDUP_REMOVED lines=18> */
.L_x_126:
[----:B------:R-:W-:Y:S05]  /*8020*/  BSYNC B1 ;  /* 0x0000000000017941 */ /* 0x000fea0003800000 */
.L_x_125:
        /* <DEDUP_REMOVED lines=21> */
.L_x_130:
        /* <DEDUP_REMOVED lines=8> */
[----:B------:R-:W-:Y:S02]  /*8200*/  ISETP.NE.AND P6, PT, R72, RZ, PT ;  /* 0x000000ff4800720c */ /* 0x000fe40003fc5270 */
[----:B------:R-:W-:Y:S01]  /*8210*/  SHF.R.S32.HI R53, RZ, 0x18, R53 ;  /* 0x00000018ff357819 */ /* 0x000fe20000011435 */
[----:B------:R-:W-:Y:S01]  /*8220*/  LDTM.16dp32bit_t0_t15.x32 R4, tmem[UR4+0x80] ;  /* 0x00008004000479ee */ /* 0x000fe20008a80000 */
[----:B------:R-:W2:Y:S01]  /*8230*/  LDTM.16dp32bit_t16_t31.x32 R4, tmem[UR4+0xa0] ;  /* 0x0000a004000479ee */ /* 0x000ea20008aa0000 */
[----:B------:R-:W-:Y:S02]  /*8240*/  SHF.R.S32.HI R54, RZ, 0x18, R58 ;  /* 0x00000018ff367819 */ /* 0x000fe4000001143a */
[----:B----4-:R-:W-:Y:S02]  /*8250*/  SHF.L.U32 R55, R62, 0x8, RZ ;  /* 0x000000083e377819 */ /* 0x010fe400000006ff */
[----:B------:R-:W-:Y:S02]  /*8260*/  ISETP.NE.AND P0, PT, R105, RZ, PT ;  /* 0x000000ff6900720c */ /* 0x000fe40003f05270 */
[----:B------:R-:W-:Y:S01]  /*8270*/  SHF.R.S32.HI R55, RZ, 0x18, R55 ;  /* 0x00000018ff377819 */ /* 0x000fe20000011437 */
        /* <DEDUP_REMOVED lines=132> */
[----:B------:R-:W-:Y:S02]  /*8ac0*/  UIADD3 UR8, UP0, UPT, UR52, 0x680, URZ ;  /* 0x0000068034087890 */ /* 0x000fe4000ff1e0ff */
[----:B------:R-:W-:Y:S02]  /*8ad0*/  UIADD3 UR5, UPT, UPT, UR41, 0x80, URZ ;  /* 0x0000008029057890 */ /* 0x000fe4000fffe0ff */
[----:B------:R-:W-:Y:S01]  /*8ae0*/  MOV R104, UR10 ;  /* 0x0000000a00687c02 */ /* 0x000fe20008000f00 */
[----:B------:R-:W-:Y:S01]  /*8af0*/  UIADD3.X UR9, UPT, UPT, URZ, UR53, URZ, UP0, !UPT ;  /* 0x00000035ff097290 */ /* 0x000fe200087fe4ff */
[----:B------:R-:W-:Y:S02]  /*8b00*/  UMOV UR6, UR42 ;  /* 0x0000002a00067c82 */ /* 0x000fe40008000000 */
[----:B------:R-:W-:Y:S01]  /*8b10*/  R2UR UR4, R104 ;  /* 0x00000000680472ca */ /* 0x000fe200000e0000 */
[----:B------:R-:W-:Y:S11]  /*8b20*/  UMOV UR7, UR36 ;  /* 0x0000002400077c82 */ /* 0x000ff60008000000 */
[----:B------:R-:W-:Y:S01]  /*8b30*/  @!UPT UIADD3 URZ, UPT, UPT, URZ, URZ, URZ ;  /* 0x000000fffffff290 */ /* 0x000fe2000fffe0ff */
[----:B------:R2:W-:Y:S01]  /*8b40*/  UTMASTG.3D [UR4], [UR8] ;  /* 0x00000004080073b5 */ /* 0x0005e20008010000 */
[----:B------:R0:W-:Y:S01]  /*8b50*/  UTMACMDFLUSH ;  /* 0x00000000000079b7 */ /* 0x0001e20000000000 */
[----:B--2---:R-:W-:Y:S04]  /*8b60*/  DEPBAR.LE SB0, 0x1 ;  /* 0x000080400000791a */ /* 0x004fe80000000000 */
.L_x_132:
[----:B------:R-:W-:Y:S05]  /*8b70*/  BSYNC.RECONVERGENT B0 ;  /* 0x0000000000007941 */ /* 0x000fea0003800200 */
.L_x_131:
        /* <DEDUP_REMOVED lines=14> */
.L_x_136:
[----:B------:R-:W-:Y:S05]  /*8c60*/  BSYNC B0 ;  /* 0x0000000000007941 */ /* 0x000fea0003800000 */
.L_x_135:
        /* <DEDUP_REMOVED lines=18> */
.L_x_134:
[----:B------:R-:W-:Y:S05]  /*8d90*/  BSYNC B1 ;  /* 0x0000000000017941 */ /* 0x000fea0003800000 */
.L_x_133:
        /* <DEDUP_REMOVED lines=21> */
.L_x_138:
[----:B------:R-:W-:Y:S01]  /*8ef0*/  ISETP.NE.AND P0, PT, R105, RZ, PT ;  /* 0x000000ff6900720c */ /* 0x000fe20003f05270 */
[----:B------:R-:W-:Y:S05]  /*8f00*/  WARPSYNC.ALL ;  /* 0x0000000000007948 */ /* 0x000fea0003800000 */
[----:B------:R-:W-:Y:S01]  /*8f10*/  IMAD.SHL.U32 R80, R57, 0x100, RZ ;  /* 0x0000010039507824 */ /* 0x000fe200078e00ff */
[----:B------:R-:W-:Y:S01]  /*8f20*/  R2UR UR4, R48 ;  /* 0x00000000300472ca */ /* 0x000fe200000e0000 */
[----:B-1----:R-:W-:Y:S01]  /*8f30*/  IMAD.SHL.U32 R74, R59, 0x100, RZ ;  /* 0x000001003b4a7824 */ /* 0x002fe200078e00ff */
[C---:B------:R-:W-:Y:S01]  /*8f40*/  SHF.L.U32 R51, R56.reuse, 0x10, RZ ;  /* 0x0000001038337819 */ /* 0x040fe200000006ff */
[----:B----4-:R-:W-:Y:S01]  /*8f50*/  IMAD.SHL.U32 R68, R61, 0x100, RZ ;  /* 0x000001003d447824 */ /* 0x010fe200078e00ff */
[C---:B------:R-:W-:Y:S01]  /*8f60*/  PRMT R49, R56.reuse, 0x8880, RZ ;  /* 0x0000888038317816 */ /* 0x040fe200000000ff */
[----:B------:R-:W-:Y:S01]  /*8f70*/  BSSY.RECONVERGENT B0, `(.L_x_139) ;  /* 0x000009e000007945 */ /* 0x000fe20003800200 */
[----:B------:R-:W-:Y:S02]  /*8f80*/  SHF.L.U32 R53, R56, 0x8, RZ ;  /* 0x0000000838357819 */ /* 0x000fe400000006ff */
[----:B------:R-:W-:Y:S02]  /*8f90*/  SHF.R.S32.HI R51, RZ, 0x18, R51 ;  /* 0x00000018ff337819 */ /* 0x000fe40000011433 */
[C---:B------:R-:W-:Y:S02]  /*8fa0*/  PRMT R82, R57.reuse, 0x8880, RZ ;  /* 0x0000888039527816 */ /* 0x040fe400000000ff */
[----:B------:R-:W-:Y:S01]  /*8fb0*/  SHF.R.S32.HI R53, RZ, 0x18, R53 ;  /* 0x00000018ff357819 */ /* 0x000fe20000011435 */
[----:B------:R-:W-:Y:S01]  /*8fc0*/  LDTM.16dp32bit_t0_t15.x32 R4, tmem[UR4+0xc0] ;  /* 0x0000c004000479ee */ /* 0x000fe20008a80000 */
[----:B------:R-:W1:Y:S01]  /*8fd0*/  LDTM.16dp32bit_t16_t31.x32 R4, tmem[UR4+0xe0] ;  /* 0x0000e004000479ee */ /* 0x000e620008aa0000 */
[----:B------:R-:W-:Y:S01]  /*8fe0*/  NOP ;  /* 0x0000000000007918 */ /* 0x000fe20000000000 */
[----:B------:R-:W-:Y:S02]  /*8ff0*/  R2UR UR5, R108 ;  /* 0x000000006c0572ca */ /* 0x000fe400000e0000 */
[----:B------:R-:W-:Y:S02]  /*9000*/  SHF.R.S32.HI R52, RZ, 0x18, R56 ;  /* 0x00000018ff347819 */ /* 0x000fe40000011438 */
[----:B------:R-:W-:Y:S02]  /*9010*/  SHF.L.U32 R81, R57, 0x10, RZ ;  /* 0x0000001039517819 */ /* 0x000fe400000006ff */
[C---:B------:R-:W-:Y:S02]  /*9020*/  PRMT R79, R58.reuse, 0x8880, RZ ;  /* 0x000088803a4f7816 */ /* 0x040fe400000000ff */
[----:B------:R-:W-:Y:S02]  /*9030*/  SHF.R.S32.HI R54, RZ, 0x18, R57 ;  /* 0x00000018ff367819 */ /* 0x000fe40000011439 */
[----:B------:R-:W-:Y:S02]  /*9040*/  SHF.L.U32 R78, R58, 0x10, RZ ;  /* 0x000000103a4e7819 */ /* 0x000fe400000006ff */
[C---:B------:R-:W-:Y:S01]  /*9050*/  PRMT R76, R59.reuse, 0x8880, RZ ;  /* 0x000088803b4c7816 */ /* 0x040fe200000000ff */
[----:B------:R-:W-:Y:S01]  /*9060*/  UIADD3 UR5, UPT, UPT, UR5, 0x1d0, URZ ;  /* 0x000001d005057890 */ /* 0x000fe2000fffe0ff */
[----:B------:R-:W-:Y:S02]  /*9070*/  SHF.R.S32.HI R55, RZ, 0x18, R58 ;  /* 0x00000018ff377819 */ /* 0x000fe4000001143a */
[----:B------:R-:W-:Y:S01]  /*9080*/  SHF.L.U32 R75, R59, 0x10, RZ ;  /* 0x000000103b4b7819 */ /* 0x000fe200000006ff */
[----:B------:R-:W-:Y:S01]  /*9090*/  UPRMT UR5, UR37, 0x654, UR5 ;  /* 0x0000065425057896 */ /* 0x000fe20008000005 */
[C---:B------:R-:W-:Y:S02]  /*90a0*/  PRMT R73, R60.reuse, 0x8880, RZ ;  /* 0x000088803c497816 */ /* 0x040fe400000000ff */
[----:B------:R-:W-:Y:S01]  /*90b0*/  SHF.R.S32.HI R56, RZ, 0x18, R59 ;  /* 0x00000018ff387819 */ /* 0x000fe2000001143b */
[C---:B-1----:R-:W-:Y:S01]  /*90c0*/  IMAD R4, R47.reuse, R4, RZ ;  /* 0x000000042f047224 */ /* 0x042fe200078e02ff */
[----:B------:R-:W-:Y:S01]  /*90d0*/  SHF.L.U32 R72, R60, 0x10, RZ ;  /* 0x000000103c487819 */ /* 0x000fe200000006ff */
[----:B------:R-:W-:Y:S01]  /*90e0*/  IMAD R5, R47, R5, RZ ;  /* 0x000000052f057224 */ /* 0x000fe200078e02ff */
[----:B------:R-:W-:Y:S01]  /*90f0*/  PRMT R70, R61, 0x8880, RZ ;  /* 0x000088803d467816 */ /* 0x000fe200000000ff */
[----:B------:R-:W-:Y:S01]  /*9100*/  IMAD R6, R47, R6, RZ ;  /* 0x000000062f067224 */ /* 0x000fe200078e02ff */
[----:B------:R-:W-:Y:S01]  /*9110*/  SYNCS.ARRIVE.TRANS64.RED.A1T0 RZ, [UR5], RZ ;  /* 0x000000ffffff79a7 */ /* 0x000fe20008100405 */
[----:B------:R-:W-:Y:S01]  /*9120*/  IMAD R4, R49, R50, R4 ;  /* 0x0000003231047224 */ /* 0x000fe200078e0204 */
[----:B------:R-:W-:Y:S01]  /*9130*/  MOV R49, R82 ;  /* 0x0000005200317202 */ /* 0x000fe20000000f00 */
[----:B------:R-:W-:Y:S01]  /*9140*/  IMAD R7, R47, R7, RZ ;  /* 0x000000072f077224 */ /* 0x000fe200078e02ff */
[----:B------:R-:W-:Y:S01]  /*9150*/  SHF.R.S32.HI R57, RZ, 0x18, R60 ;  /* 0x00000018ff397819 */ /* 0x000fe2000001143c */
[-C--:B------:R-:W-:Y:S01]  /*9160*/  IMAD R5, R51, R50.reuse, R5 ;  /* 0x0000003233057224 */ /* 0x080fe200078e0205 */
[----:B------:R-:W-:Y:S01]  /*9170*/  SHF.R.S32.HI R51, RZ, 0x18, R81 ;  /* 0x00000018ff337819 */ /* 0x000fe20000011451 */
[----:B------:R-:W-:Y:S01]  /*9180*/  IMAD R6, R53, R50, R6 ;  /* 0x0000003235067224 */ /* 0x000fe200078e0206 */
[----:B------:R-:W-:Y:S01]  /*9190*/  SHF.R.S32.HI R53, RZ, 0x18, R80 ;  /* 0x00000018ff357819 */ /* 0x000fe20000011450 */
[----:B------:R-:W-:Y:S01]  /*91a0*/  IMAD R8, R47, R8, RZ ;  /* 0x000000082f087224 */ /* 0x000fe200078e02ff */
[----:B------:R-:W-:Y:S01]  /*91b0*/  SHF.L.U32 R69, R61, 0x10, RZ ;  /* 0x000000103d457819 */ /* 0x000fe200000006ff */
[----:B------:R-:W-:Y:S01]  /*91c0*/  IMAD R7, R52, R50, R7 ;  /* 0x0000003234077224 */ /* 0x000fe200078e0207 */
[----:B------:R-:W-:Y:S01]  /*91d0*/  SHF.R.S32.HI R52, RZ, 0x18, R75 ;  /* 0x00000018ff347819 */ /* 0x000fe2000001144b */
[C---:B------:R-:W-:Y:S01]  /*91e0*/  IMAD R9, R47.reuse, R9, RZ ;  /* 0x000000092f097224 */ /* 0x040fe200078e02ff */
[----:B------:R-:W-:Y:S01]  /*91f0*/  PRMT R67, R62, 0x8880, RZ ;  /* 0x000088803e437816 */ /* 0x000fe200000000ff */
[----:B------:R-:W-:Y:S01]  /*9200*/  IMAD R10, R47, R10, RZ ;  /* 0x0000000a2f0a7224 */ /* 0x000fe200078e02ff */
[----:B------:R-:W-:Y:S01]  /*9210*/  I2IP.S8.S32.SAT R112, R7, R6, RZ ;  /* 0x0000000607707239 */ /* 0x000fe200000014ff */
[----:B------:R-:W-:Y:S01]  /*9220*/  IMAD R8, R49, R50, R8 ;  /* 0x0000003231087224 */ /* 0x000fe200078e0208 */
[----:B------:R-:W-:Y:S01]  /*9230*/  MOV R49, R79 ;  /* 0x0000004f00317202 */ /* 0x000fe20000000f00 */
[----:B------:R-:W-:Y:S01]  /*9240*/  IMAD R11, R47, R11, RZ ;  /* 0x0000000b2f0b7224 */ /* 0x000fe200078e02ff */
[----:B------:R-:W-:Y:S01]  /*9250*/  I2IP.S8.S32.SAT R112, R5, R4, R112 ;  /* 0x0000000405707239 */ /* 0x000fe20000001470 */
[-C--:B------:R-:W-:Y:S01]  /*9260*/  IMAD R9, R51, R50.reuse, R9 ;  /* 0x0000003233097224 */ /* 0x080fe200078e0209 */
[----:B------:R-:W-:Y:S01]  /*9270*/  SHF.R.S32.HI R51, RZ, 0x18, R78 ;  /* 0x00000018ff337819 */ /* 0x000fe2000001144e */
[----:B------:R-:W-:Y:S01]  /*9280*/  IMAD R10, R53, R50, R10 ;  /* 0x00000032350a7224 */ /* 0x000fe200078e020a */
[----:B------:R-:W-:Y:S01]  /*9290*/  SHF.R.S32.HI R53, RZ, 0x18, R74 ;  /* 0x00000018ff357819 */ /* 0x000fe2000001144a */
[C---:B------:R-:W-:Y:S01]  /*92a0*/  IMAD R12, R47.reuse, R12, RZ ;  /* 0x0000000c2f0c7224 */ /* 0x040fe200078e02ff */
[----:B------:R-:W-:Y:S01]  /*92b0*/  SHF.L.U32 R77, R58, 0x8, RZ ;  /* 0x000000083a4d7819 */ /* 0x000fe200000006ff */
[-C--:B------:R-:W-:Y:S01]  /*92c0*/  IMAD R11, R54, R50.reuse, R11 ;  /* 0x00000032360b7224 */ /* 0x080fe200078e020b */
[----:B------:R-:W-:Y:S01]  /*92d0*/  SHF.R.S32.HI R58, RZ, 0x18, R61 ;  /* 0x00000018ff3a7819 */ /* 0x000fe2000001143d */
[----:B------:R-:W-:Y:S01]  /*92e0*/  IMAD R13, R47, R13, RZ ;  /* 0x0000000d2f0d7224 */ /* 0x000fe200078e02ff */
[----:B------:R-:W-:Y:S01]  /*92f0*/  SHF.L.U32 R66, R62, 0x10, RZ ;  /* 0x000000103e427819 */ /* 0x000fe200000006ff */
[----:B------:R-:W-:Y:S01]  /*9300*/  IMAD R12, R49, R50, R12 ;  /* 0x00000032310c7224 */ /* 0x000fe200078e020c */
[----:B------:R-:W-:Y:S01]  /*9310*/  SHF.R.S32.HI R49, RZ, 0x18, R77 ;  /* 0x00000018ff317819 */ /* 0x000fe2000001144d */
[----:B------:R-:W-:Y:S01]  /*9320*/  IMAD R14, R47, R14, RZ ;  /* 0x0000000e2f0e7224 */ /* 0x000fe200078e02ff */
[----:B------:R-:W-:Y:S01]  /*9330*/  I2IP.S8.S32.SAT R113, R11, R10, RZ ;  /* 0x0000000a0b717239 */ /* 0x000fe200000014ff */
[----:B------:R-:W-:Y:S01]  /*9340*/  IMAD R15, R47, R15, RZ ;  /* 0x0000000f2f0f7224 */ /* 0x000fe200078e02ff */
[----:B------:R-:W-:Y:S01]  /*9350*/  PRMT R64, R63, 0x8880, RZ ;  /* 0x000088803f407816 */ /* 0x000fe200000000ff */
[----:B------:R-:W-:Y:S01]  /*9360*/  IMAD R13, R51, R50, R13 ;  /* 0x00000032330d7224 */ /* 0x000fe200078e020d */
[----:B------:R-:W-:Y:S01]  /*9370*/  MOV R51, R76 ;  /* 0x0000004c00337202 */ /* 0x000fe20000000f00 */
[----:B------:R-:W-:Y:S01]  /*9380*/  IMAD R16, R47, R16, RZ ;  /* 0x000000102f107224 */ /* 0x000fe200078e02ff */
[----:B------:R-:W-:Y:S01]  /*9390*/  I2IP.S8.S32.SAT R113, R9, R8, R113 ;  /* 0x0000000809717239 */ /* 0x000fe20000001471 */
[-C--:B------:R-:W-:Y:S01]  /*93a0*/  IMAD R14, R49, R50.reuse, R14 ;  /* 0x00000032310e7224 */ /* 0x080fe200078e020e */
[----:B------:R-:W-:Y:S01]  /*93b0*/  SHF.R.S32.HI R59, RZ, 0x18, R62 ;  /* 0x00000018ff3b7819 */ /* 0x000fe2000001143e */
[----:B------:R-:W-:Y:S01]  /*93c0*/  IMAD R17, R47, R17, RZ ;  /* 0x000000112f117224 */ /* 0x000fe200078e02ff */
[----:B------:R-:W-:Y:S01]  /*93d0*/  SHF.L.U32 R71, R60, 0x8, RZ ;  /* 0x000000083c477819 */ /* 0x000fe200000006ff */
[----:B------:R-:W-:Y:S01]  /*93e0*/  IMAD R15, R55, R50, R15 ;  /* 0x00000032370f7224 */ /* 0x000fe200078e020f */
[----:B------:R-:W-:Y:S01]  /*93f0*/  SHF.R.S32.HI R60, RZ, 0x18, R63 ;  /* 0x00000018ff3c7819 */ /* 0x000fe2000001143f */
[----:B------:R-:W-:Y:S01]  /*9400*/  IMAD R18, R47, R18, RZ ;  /* 0x000000122f127224 */ /* 0x000fe200078e02ff */
[----:B------:R-:W-:Y:S01]  /*9410*/  SHF.L.U32 R65, R62, 0x8, RZ ;  /* 0x000000083e417819 */ /* 0x000fe200000006ff */
[----:B------:R-:W-:Y:S01]  /*9420*/  IMAD R16, R51, R50, R16 ;  /* 0x0000003233107224 */ /* 0x000fe200078e0210 */
[----:B------:R-:W-:Y:S01]  /*9430*/  I2IP.S8.S32.SAT R114, R15, R14, RZ ;  /* 0x0000000e0f727239 */ /* 0x000fe200000014ff */
[----:B------:R-:W-:Y:S01]  /*9440*/  IMAD R19, R47, R19, RZ ;  /* 0x000000132f137224 */ /* 0x000fe200078e02ff */
[----:B------:R-:W-:Y:S01]  /*9450*/  SHF.R.S32.HI R51, RZ, 0x18, R72 ;  /* 0x00000018ff337819 */ /* 0x000fe20000011448 */
[----:B------:R-:W-:Y:S01]  /*9460*/  IMAD R17, R52, R50, R17 ;  /* 0x0000003234117224 */ /* 0x000fe200078e0211 */
[----:B------:R-:W-:Y:S01]  /*9470*/  I2IP.S8.S32.SAT R114, R13, R12, R114 ;  /* 0x0000000c0d727239 */ /* 0x000fe20000001472 */
[----:B------:R-:W-:Y:S01]  /*9480*/  IMAD R0, R47, R20, RZ ;  /* 0x000000142f007224 */ /* 0x000fe200078e02ff */
[----:B------:R-:W-:Y:S01]  /*9490*/  SHF.R.S32.HI R52, RZ, 0x18, R71 ;  /* 0x00000018ff347819 */ /* 0x000fe20000011447 */
[-C--:B------:R-:W-:Y:S01]  /*94a0*/  IMAD R18, R53, R50.reuse, R18 ;  /* 0x0000003235127224 */ /* 0x080fe200078e0212 */
[----:B------:R-:W-:Y:S01]  /*94b0*/  SHF.R.S32.HI R53, RZ, 0x18, R68 ;  /* 0x00000018ff357819 */ /* 0x000fe20000011444 */
[----:B------:R-:W-:Y:S01]  /*94c0*/  IMAD.MOV.U32 R49, RZ, RZ, R73 ;  /* 0x000000ffff317224 */ /* 0x000fe200078e0049 */
[----:B------:R-:W-:Y:S01]  /*94d0*/  SHF.L.U32 R62, R63, 0x10, RZ ;  /* 0x000000103f3e7819 */ /* 0x000fe200000006ff */
[C---:B------:R-:W-:Y:S01]  /*94e0*/  IMAD R2, R47.reuse, R21, RZ ;  /* 0x000000152f027224 */ /* 0x040fe200078e02ff */
[----:B------:R-:W-:Y:S01]  /*94f0*/  IADD3 R44, PT, PT, R44, 0x1, RZ ;  /* 0x000000012c2c7810 */ /* 0x000fe20007ffe0ff */
[----:B------:R-:W-:Y:S02]  /*9500*/  IMAD R19, R56, R50, R19 ;  /* 0x0000003238137224 */ /* 0x000fe400078e0213 */
[----:B------:R-:W-:Y:S02]  /*9510*/  IMAD R3, R47, R22, RZ ;  /* 0x000000162f037224 */ /* 0x000fe400078e02ff */
[----:B------:R-:W-:Y:S01]  /*9520*/  IMAD R0, R49, R50, R0 ;  /* 0x0000003231007224 */ /* 0x000fe200078e0200 */
[----:B------:R-:W-:Y:S01]  /*9530*/  I2IP.S8.S32.SAT R115, R19, R18, RZ ;  /* 0x0000001213737239 */ /* 0x000fe200000014ff */
[----:B------:R-:W-:Y:S01]  /*9540*/  IMAD R23, R47, R23, RZ ;  /* 0x000000172f177224 */ /* 0x000fe200078e02ff */
[----:B------:R-:W-:Y:S01]  /*9550*/  MOV R49, R70 ;  /* 0x0000004600317202 */ /* 0x000fe20000000f00 */
[----:B------:R-:W-:Y:S01]  /*9560*/  IMAD R2, R51, R50, R2 ;  /* 0x0000003233027224 */ /* 0x000fe200078e0202 */
[----:B------:R-:W-:Y:S01]  /*9570*/  I2IP.S8.S32.SAT R115, R17, R16, R115 ;  /* 0x0000001011737239 */ /* 0x000fe20000001473 */
[C---:B------:R-:W-:Y:S01]  /*9580*/  IMAD R20, R47.reuse, R24, RZ ;  /* 0x000000182f147224 */ /* 0x040fe200078e02ff */
[----:B------:R-:W-:Y:S01]  /*9590*/  SHF.R.S32.HI R51, RZ, 0x18, R69 ;  /* 0x00000018ff337819 */ /* 0x000fe20000011445 */
[-C--:B------:R-:W-:Y:S01]  /*95a0*/  IMAD R3, R52, R50.reuse, R3 ;  /* 0x0000003234037224 */ /* 0x080fe200078e0203 */
[----:B------:R-:W-:Y:S01]  /*95b0*/  SHF.R.S32.HI R52, RZ, 0x18, R62 ;  /* 0x00000018ff347819 */ /* 0x000fe2000001143e */
[----:B------:R-:W-:Y:S01]  /*95c0*/  IMAD R21, R47, R25, RZ ;  /* 0x000000192f157224 */ /* 0x000fe200078e02ff */
[----:B------:R1:W-:Y:S01]  /*95d0*/  STS.128 [R95+UR49+0x5400], R112 ;  /* 0x005400705f007988 */ /* 0x0003e20008000c31 */
[----:B------:R-:W-:Y:S02]  /*95e0*/  IMAD R23, R57, R50, R23 ;  /* 0x0000003239177224 */ /* 0x000fe400078e0217 */
[----:B------:R-:W-:Y:S02]  /*95f0*/  IMAD R22, R47, R26, RZ ;  /* 0x0000001a2f167224 */ /* 0x000fe400078e02ff */
[-C--:B------:R-:W-:Y:S01]  /*9600*/  IMAD R20, R49, R50.reuse, R20 ;  /* 0x0000003231147224 */ /* 0x080fe200078e0214 */
[----:B------:R-:W-:Y:S01]  /*9610*/  I2IP.S8.S32.SAT R111, R23, R3, RZ ;  /* 0x00000003176f7239 */ /* 0x000fe200000014ff */
[----:B------:R-:W-:Y:S01]  /*9620*/  IMAD R27, R47, R27, RZ ;  /* 0x0000001b2f1b7224 */ /* 0x000fe200078e02ff */
[----:B------:R-:W-:Y:S01]  /*9630*/  MOV R49, R67 ;  /* 0x0000004300317202 */ /* 0x000fe20000000f00 */
[----:B------:R-:W-:Y:S01]  /*9640*/  IMAD R21, R51, R50, R21 ;  /* 0x0000003233157224 */ /* 0x000fe200078e0215 */
[----:B------:R-:W-:Y:S01]  /*9650*/  I2IP.S8.S32.SAT R116, R2, R0, R111 ;  /* 0x0000000002747239 */ /* 0x000fe2000000146f */
[----:B------:R-:W-:Y:S01]  /*9660*/  IMAD R24, R47, R28, RZ ;  /* 0x0000001c2f187224 */ /* 0x000fe200078e02ff */
[----:B------:R-:W-:Y:S01]  /*9670*/  SHF.R.S32.HI R51, RZ, 0x18, R66 ;  /* 0x00000018ff337819 */ /* 0x000fe20000011442 */
[-C--:B------:R-:W-:Y:S02]  /*9680*/  IMAD R22, R53, R50.reuse, R22 ;  /* 0x0000003235167224 */ /* 0x080fe400078e0216 */
[-C--:B------:R-:W-:Y:S02]  /*9690*/  IMAD R27, R58, R50.reuse, R27 ;  /* 0x000000323a1b7224 */ /* 0x080fe400078e021b */
[----:B------:R-:W-:Y:S02]  /*96a0*/  IMAD R25, R47, R29, RZ ;  /* 0x0000001d2f197224 */ /* 0x000fe400078e02ff */
[----:B------:R-:W-:Y:S01]  /*96b0*/  IMAD R24, R49, R50, R24 ;  /* 0x0000003231187224 */ /* 0x000fe200078e0218 */
[----:B------:R-:W-:Y:S01]  /*96c0*/  SHF.R.S32.HI R49, RZ, 0x18, R65 ;  /* 0x00000018ff317819 */ /* 0x000fe20000011441 */
[----:B------:R-:W-:Y:S01]  /*96d0*/  IMAD R26, R47, R30, RZ ;  /* 0x0000001e2f1a7224 */ /* 0x000fe200078e02ff */
[----:B------:R-:W-:Y:S01]  /*96e0*/  I2IP.S8.S32.SAT R117, R27, R22, RZ ;  /* 0x000000161b757239 */ /* 0x000fe200000014ff */
[----:B------:R-:W-:Y:S02]  /*96f0*/  IMAD.SHL.U32 R61, R63, 0x100, RZ ;  /* 0x000001003f3d7824 */ /* 0x000fe400078e00ff */
[----:B------:R-:W-:Y:S01]  /*9700*/  IMAD R31, R47, R31, RZ ;  /* 0x0000001f2f1f7224 */ /* 0x000fe200078e02ff */
[----:B------:R-:W-:Y:S01]  /*9710*/  I2IP.S8.S32.SAT R117, R21, R20, R117 ;  /* 0x0000001415757239 */ /* 0x000fe20000001475 */
[----:B------:R-:W-:Y:S01]  /*9720*/  IMAD R25, R51, R50, R25 ;  /* 0x0000003233197224 */ /* 0x000fe200078e0219 */
[----:B------:R-:W-:Y:S01]  /*9730*/  MOV R51, R64 ;  /* 0x0000004000337202 */ /* 0x000fe20000000f00 */
[----:B------:R-:W-:Y:S01]  /*9740*/  IMAD R28, R47, R32, RZ ;  /* 0x000000202f1c7224 */ /* 0x000fe200078e02ff */
[----:B------:R-:W-:Y:S01]  /*9750*/  SHF.R.S32.HI R53, RZ, 0x18, R61 ;  /* 0x00000018ff357819 */ /* 0x000fe2000001143d */
[-C--:B------:R-:W-:Y:S02]  /*9760*/  IMAD R26, R49, R50.reuse, R26 ;  /* 0x00000032311a7224 */ /* 0x080fe400078e021a */
[----:B------:R-:W-:Y:S02]  /*9770*/  IMAD R29, R47, R33, RZ ;  /* 0x000000212f1d7224 */ /* 0x000fe400078e02ff */
[-C--:B------:R-:W-:Y:S02]  /*9780*/  IMAD R31, R59, R50.reuse, R31 ;  /* 0x000000323b1f7224 */ /* 0x080fe400078e021f */
[----:B------:R-:W-:Y:S02]  /*9790*/  IMAD R28, R51, R50, R28 ;  /* 0x00000032331c7224 */ /* 0x000fe400078e021c */
[----:B------:R-:W-:Y:S01]  /*97a0*/  IMAD R30, R47, R34, RZ ;  /* 0x000000222f1e7224 */ /* 0x000fe200078e02ff */
[----:B------:R-:W-:Y:S01]  /*97b0*/  I2IP.S8.S32.SAT R108, R31, R26, RZ ;  /* 0x0000001a1f6c7239 */ /* 0x000fe200000014ff */
[----:B------:R-:W-:Y:S02]  /*97c0*/  IMAD R29, R52, R50, R29 ;  /* 0x00000032341d7224 */ /* 0x000fe400078e021d */
[----:B------:R-:W-:Y:S01]  /*97d0*/  IMAD R35, R47, R35, RZ ;  /* 0x000000232f237224 */ /* 0x000fe200078e02ff */
[----:B------:R-:W-:Y:S01]  /*97e0*/  I2IP.S8.S32.SAT R118, R25, R24, R108 ;  /* 0x0000001819767239 */ /* 0x000fe2000000146c */
[-C--:B------:R-:W-:Y:S02]  /*97f0*/  IMAD R30, R53, R50.reuse, R30 ;  /* 0x00000032351e7224 */ /* 0x080fe400078e021e */
        /* <DEDUP_REMOVED lines=21> */
.L_x_140:
[----:B------:R-:W-:Y:S05]  /*9950*/  BSYNC.RECONVERGENT B0 ;  /* 0x0000000000007941 */ /* 0x000fea0003800200 */
.L_x_139:
[----:B------:R-:W-:Y:S01]  /*9960*/  BAR.SYNC.DEFER_BLOCKING 0x1, 0x80 ;  /* 0x0042000000007b1d */ /* 0x000fe20000010000 */
[----:B------:R-:W-:Y:S01]  /*9970*/  ISETP.NE.AND P2, PT, R106, RZ, PT ;  /* 0x000000ff6a00720c */ /* 0x000fe20003f45270 */
[----:B------:R-:W-:Y:S01]  /*9980*/  IMAD.IADD R20, R43, 0x1, R83 ;  /* 0x000000012b147824 */ /* 0x000fe200078e0253 */
[----:B------:R-:W-:Y:S01]  /*9990*/  ISETP.NE.AND P0, PT, R107, 0x2, PT ;  /* 0x000000026b00780c */ /* 0x000fe20003f05270 */
[----:B------:R-:W-:Y:S01]  /*99a0*/  IMAD.IADD R21, R45, 0x1, R90 ;  /* 0x000000012d157824 */ /* 0x000fe200078e025a */
[----:B------:R-:W-:Y:S02]  /*99b0*/  ISETP.NE.AND P1, PT, R44, 0x4, PT ;  /* 0x000000042c00780c */ /* 0x000fe40003f25270 */
[----:B------:R-:W-:Y:S02]  /*99c0*/  SEL R0, RZ, 0x1, P0 ;  /* 0x00000001ff007807 */ /* 0x000fe40000000000 */
[----:B------:R-:W-:Y:S02]  /*99d0*/  SEL R3, RZ, 0x1, P1 ;  /* 0x00000001ff037807 */ /* 0x000fe40000800000 */
[----:B------:R-:W-:Y:S02]  /*99e0*/  LOP3.LUT R101, R101, R0, RZ, 0x3c, !PT ;  /* 0x0000000065657212 */ /* 0x000fe400078e3cff */
[----:B------:R-:W-:Y:S02]  /*99f0*/  LOP3.LUT R102, R102, R3, RZ, 0x3c, !PT ;  /* 0x0000000366667212 */ /* 0x000fe400078e3cff */
[----:B------:R-:W-:Y:S02]  /*9a00*/  @P2 R2UR UR36, R98 ;  /* 0x00000000622422ca */ /* 0x000fe400000e0000 */
[----:B------:R-:W-:Y:S02]  /*9a10*/  SEL R107, R107, RZ, P0 ;  /* 0x000000ff6b6b7207 */ /* 0x000fe40000000000 */
[----:B------:R-:W-:Y:S01]  /*9a20*/  SEL R44, R44, RZ, P1 ;  /* 0x000000ff2c2c7207 */ /* 0x000fe20000800000 */
[----:B------:R-:W-:Y:S10]  /*9a30*/  @P2 BRA `(.L_x_141) ;  /* 0xffffffbc00282947 */ /* 0x000ff4000383ffff */
[----:B------:R-:W-:Y:S05]  /*9a40*/  EXIT ;  /* 0x000000000000794d */ /* 0x000fea0003800000 */
.L_x_20:
[----:B--2---:R2:W1:Y:S02]  /*9a50*/  SYNCS.PHASECHK.TRANS64.TRYWAIT P0, [R3+URZ+0x200], R2 ;  /* 0x00020002030075a7 */ /* 0x00446400080011ff */
[----:B-1----:R-:W-:Y:S05]  /*9a60*/  @!P0 NANOSLEEP.SYNCS 0x989680 ;  /* 0x009896800000895d */ /* 0x002fea0003900000 */
[----:B------:R-:W1:Y:S02]  /*9a70*/  @!P0 SYNCS.PHASECHK.TRANS64 P0, [R3+URZ+0x200], R2 ;  /* 0x00020002030085a7 */ /* 0x000e6400080010ff */
[----:B-1----:R-:W-:Y:S05]  /*9a80*/  @!P0 BRA `(.L_x_20) ;  /* 0xfffffffc00f08947 */ /* 0x002fea000383ffff */
[----:B------:R-:W-:Y:S05]  /*9a90*/  BRA `(.L_x_142) ;  /* 0xffffff7c005c7947 */ /* 0x000fea000383ffff */
.L_x_23:
[----:B-1----:R-:W-:-:S07]  /*9aa0*/  MOV R2, UR33 ;  /* 0x0000002100027c02 */ /* 0x002fce0008000f00 */
.L_x_143:
[----:B-1----:R1:W2:Y:S02]  /*9ab0*/  SYNCS.PHASECHK.TRANS64.TRYWAIT P0, [R2+URZ+0xa0], R5 ;  /* 0x0000a005020075a7 */ /* 0x0022a400080011ff */
[----:B--2---:R-:W-:Y:S05]  /*9ac0*/  @!P0 NANOSLEEP.SYNCS 0x989680 ;  /* 0x009896800000895d */ /* 0x004fea0003900000 */
[----:B------:R-:W2:Y:S02]  /*9ad0*/  @!P0 SYNCS.PHASECHK.TRANS64 P0, [R2+URZ+0xa0], R5 ;  /* 0x0000a005020085a7 */ /* 0x000ea400080010ff */
[----:B--2---:R-:W-:Y:S05]  /*9ae0*/  @!P0 BRA `(.L_x_143) ;  /* 0xfffffffc00f08947 */ /* 0x004fea000383ffff */
[----:B------:R-:W-:Y:S05]  /*9af0*/  BRA `(.L_x_22) ;  /* 0xffffff7c00ac7947 */ /* 0x000fea000383ffff */
.L_x_29:
[----:B-1----:R-:W-:-:S07]  /*9b00*/  MOV R2, UR17 ;  /* 0x0000001100027c02 */ /* 0x002fce0008000f00 */
.L_x_144:
[----:B-1----:R1:W2:Y:S02]  /*9b10*/  SYNCS.PHASECHK.TRANS64.TRYWAIT P0, [R2+URZ+0xa0], R5 ;  /* 0x0000a005020075a7 */ /* 0x0022a400080011ff */
[----:B--2---:R-:W-:Y:S05]  /*9b20*/  @!P0 NANOSLEEP.SYNCS 0x989680 ;  /* 0x009896800000895d */ /* 0x004fea0003900000 */
[----:B------:R-:W2:Y:S02]  /*9b30*/  @!P0 SYNCS.PHASECHK.TRANS64 P0, [R2+URZ+0xa0], R5 ;  /* 0x0000a005020085a7 */ /* 0x000ea400080010ff */
[----:B--2---:R-:W-:Y:S05]  /*9b40*/  @!P0 BRA `(.L_x_144) ;  /* 0xfffffffc00f08947 */ /* 0x004fea000383ffff */
[----:B------:R-:W-:Y:S05]  /*9b50*/  BRA `(.L_x_28) ;  /* 0xffffff8000547947 */ /* 0x000fea000383ffff */
.L_x_33:
[----:B-1----:R1:W2:Y:S02]  /*9b60*/  SYNCS.PHASECHK.TRANS64.TRYWAIT P0, [R2+URZ+0x190], R3 ;  /* 0x00019003020075a7 */ /* 0x0022a400080011ff */
[----:B--2---:R-:W-:Y:S05]  /*9b70*/  @!P0 NANOSLEEP.SYNCS 0x989680 ;  /* 0x009896800000895d */ /* 0x004fea0003900000 */
[----:B------:R-:W2:Y:S02]  /*9b80*/  @!P0 SYNCS.PHASECHK.TRANS64 P0, [R2+URZ+0x190], R3 ;  /* 0x00019003020085a7 */ /* 0x000ea400080010ff */
[----:B--2---:R-:W-:Y:S05]  /*9b90*/  @!P0 BRA `(.L_x_33) ;  /* 0xfffffffc00f08947 */ /* 0x004fea000383ffff */
[----:B------:R-:W-:Y:S05]  /*9ba0*/  BRA `(.L_x_145) ;  /* 0xffffff8000e47947 */ /* 0x000fea000383ffff */
.L_x_37:
[----:B----4-:R-:W-:-:S07]  /*9bb0*/  MOV R0, UR5 ;  /* 0x0000000500007c02 */ /* 0x010fce0008000f00 */
.L_x_146:
[----:B-1----:R1:W2:Y:S02]  /*9bc0*/  SYNCS.PHASECHK.TRANS64.TRYWAIT P0, [R0+URZ], R3 ;  /* 0x00000003000075a7 */ /* 0x0022a400080011ff */
[----:B--2---:R-:W-:Y:S05]  /*9bd0*/  @!P0 NANOSLEEP.SYNCS 0x989680 ;  /* 0x009896800000895d */ /* 0x004fea0003900000 */
[----:B------:R-:W2:Y:S02]  /*9be0*/  @!P0 SYNCS.PHASECHK.TRANS64 P0, [R0+URZ], R3 ;  /* 0x00000003000085a7 */ /* 0x000ea400080010ff */
[----:B--2---:R-:W-:Y:S05]  /*9bf0*/  @!P0 BRA `(.L_x_146) ;  /* 0xfffffffc00f08947 */ /* 0x004fea000383ffff */
[----:B------:R-:W-:Y:S05]  /*9c00*/  BRA `(.L_x_147) ;  /* 0xffffff8800547947 */ /* 0x000fea000383ffff */
.L_x_38:
[----:B----4-:R-:W-:-:S07]  /*9c10*/  MOV R0, UR5 ;  /* 0x0000000500007c02 */ /* 0x010fce0008000f00 */
.L_x_148:
[----:B-1----:R1:W2:Y:S02]  /*9c20*/  SYNCS.PHASECHK.TRANS64.TRYWAIT P0, [R0+URZ], R3 ;  /* 0x00000003000075a7 */ /* 0x0022a400080011ff */
[----:B--2---:R-:W-:Y:S05]  /*9c30*/  @!P0 NANOSLEEP.SYNCS 0x989680 ;  /* 0x009896800000895d */ /* 0x004fea0003900000 */
[----:B------:R-:W2:Y:S02]  /*9c40*/  @!P0 SYNCS.PHASECHK.TRANS64 P0, [R0+URZ], R3 ;  /* 0x00000003000085a7 */ /* 0x000ea400080010ff */
[----:B--2---:R-:W-:Y:S05]  /*9c50*/  @!P0 BRA `(.L_x_148) ;  /* 0xfffffffc00f08947 */ /* 0x004fea000383ffff */
[----:B------:R-:W-:Y:S05]  /*9c60*/  BRA `(.L_x_149) ;  /* 0xffffff8800607947 */ /* 0x000fea000383ffff */
.L_x_39:
[----:B----4-:R-:W-:-:S07]  /*9c70*/  MOV R0, UR5 ;  /* 0x0000000500007c02 */ /* 0x010fce0008000f00 */
.L_x_150:
[----:B-1----:R1:W2:Y:S02]  /*9c80*/  SYNCS.PHASECHK.TRANS64.TRYWAIT P0, [R0+URZ], R3 ;  /* 0x00000003000075a7 */ /* 0x0022a400080011ff */
[----:B--2---:R-:W-:Y:S05]  /*9c90*/  @!P0 NANOSLEEP.SYNCS 0x989680 ;  /* 0x009896800000895d */ /* 0x004fea0003900000 */
[----:B------:R-:W2:Y:S02]  /*9ca0*/  @!P0 SYNCS.PHASECHK.TRANS64 P0, [R0+URZ], R3 ;  /* 0x00000003000085a7 */ /* 0x000ea400080010ff */
[----:B--2---:R-:W-:Y:S05]  /*9cb0*/  @!P0 BRA `(.L_x_150) ;  /* 0xfffffffc00f08947 */ /* 0x004fea000383ffff */
[----:B------:R-:W-:Y:S05]  /*9cc0*/  BRA `(.L_x_151) ;  /* 0xffffff88006c7947 */ /* 0x000fea000383ffff */
.L_x_40:
[----:B----4-:R-:W-:-:S07]  /*9cd0*/  MOV R0, UR5 ;  /* 0x0000000500007c02 */ /* 0x010fce0008000f00 */
.L_x_152:
[----:B-1----:R1:W2:Y:S02]  /*9ce0*/  SYNCS.PHASECHK.TRANS64.TRYWAIT P0, [R0+URZ], R3 ;  /* 0x00000003000075a7 */ /* 0x0022a400080011ff */
[----:B--2---:R-:W-:Y:S05]  /*9cf0*/  @!P0 NANOSLEEP.SYNCS 0x989680 ;  /* 0x009896800000895d */ /* 0x004fea0003900000 */
[----:B------:R-:W2:Y:S02]  /*9d00*/  @!P0 SYNCS.PHASECHK.TRANS64 P0, [R0+URZ], R3 ;  /* 0x00000003000085a7 */ /* 0x000ea400080010ff */
[----:B--2---:R-:W-:Y:S05]  /*9d10*/  @!P0 BRA `(.L_x_152) ;  /* 0xfffffffc00f08947 */ /* 0x004fea000383ffff */
[----:B------:R-:W-:Y:S05]  /*9d20*/  BRA `(.L_x_153) ;  /* 0xffffff8800787947 */ /* 0x000fea000383ffff */
.L_x_41:
[----:B----4-:R-:W-:-:S07]  /*9d30*/  MOV R0, UR5 ;  /* 0x0000000500007c02 */ /* 0x010fce0008000f00 */
.L_x_154:
[----:B-1----:R1:W2:Y:S02]  /*9d40*/  SYNCS.PHASECHK.TRANS64.TRYWAIT P0, [R0+URZ], R3 ;  /* 0x00000003000075a7 */ /* 0x0022a400080011ff */
[----:B--2---:R-:W-:Y:S05]  /*9d50*/  @!P0 NANOSLEEP.SYNCS 0x989680 ;  /* 0x009896800000895d */ /* 0x004fea0003900000 */
[----:B------:R-:W2:Y:S02]  /*9d60*/  @!P0 SYNCS.PHASECHK.TRANS64 P0, [R0+URZ], R3 ;  /* 0x00000003000085a7 */ /* 0x000ea400080010ff */
[----:B--2---:R-:W-:Y:S05]  /*9d70*/  @!P0 BRA `(.L_x_154) ;  /* 0xfffffffc00f08947 */ /* 0x004fea000383ffff */
[----:B------:R-:W-:Y:S05]  /*9d80*/  BRA `(.L_x_155) ;  /* 0xffffff8800847947 */ /* 0x000fea000383ffff */
.L_x_42:
[----:B----4-:R-:W-:-:S07]  /*9d90*/  MOV R0, UR5 ;  /* 0x0000000500007c02 */ /* 0x010fce0008000f00 */
.L_x_156:
[----:B-1----:R1:W2:Y:S02]  /*9da0*/  SYNCS.PHASECHK.TRANS64.TRYWAIT P0, [R0+URZ], R3 ;  /* 0x00000003000075a7 */ /* 0x0022a400080011ff */
[----:B--2---:R-:W-:Y:S05]  /*9db0*/  @!P0 NANOSLEEP.SYNCS 0x989680 ;  /* 0x009896800000895d */ /* 0x004fea0003900000 */
[----:B------:R-:W2:Y:S02]  /*9dc0*/  @!P0 SYNCS.PHASECHK.TRANS64 P0, [R0+URZ], R3 ;  /* 0x00000003000085a7 */ /* 0x000ea400080010ff */
[----:B--2---:R-:W-:Y:S05]  /*9dd0*/  @!P0 BRA `(.L_x_156) ;  /* 0xfffffffc00f08947 */ /* 0x004fea000383ffff */
[----:B------:R-:W-:Y:S05]  /*9de0*/  BRA `(.L_x_157) ;  /* 0xffffff8800907947 */ /* 0x000fea000383ffff */
.L_x_43:
[----:B----4-:R-:W-:-:S07]  /*9df0*/  MOV R0, UR5 ;  /* 0x0000000500007c02 */ /* 0x010fce0008000f00 */
.L_x_158:
[----:B-1----:R1:W2:Y:S02]  /*9e00*/  SYNCS.PHASECHK.TRANS64.TRYWAIT P0, [R0+URZ], R3 ;  /* 0x00000003000075a7 */ /* 0x0022a400080011ff */
[----:B--2---:R-:W-:Y:S05]  /*9e10*/  @!P0 NANOSLEEP.SYNCS 0x989680 ;  /* 0x009896800000895d */ /* 0x004fea0003900000 */
[----:B------:R-:W2:Y:S02]  /*9e20*/  @!P0 SYNCS.PHASECHK.TRANS64 P0, [R0+URZ], R3 ;  /* 0x00000003000085a7 */ /* 0x000ea400080010ff */
[----:B--2---:R-:W-:Y:S05]  /*9e30*/  @!P0 BRA `(.L_x_158) ;  /* 0xfffffffc00f08947 */ /* 0x004fea000383ffff */
[----:B------:R-:W-:Y:S05]  /*9e40*/  BRA `(.L_x_159) ;  /* 0xffffff88009c7947 */ /* 0x000fea000383ffff */
.L_x_44:
[----:B----4-:R-:W-:-:S07]  /*9e50*/  MOV R0, UR5 ;  /* 0x0000000500007c02 */ /* 0x010fce0008000f00 */
.L_x_160:
[----:B-1----:R1:W2:Y:S02]  /*9e60*/  SYNCS.PHASECHK.TRANS64.TRYWAIT P0, [R0+URZ], R3 ;  /* 0x00000003000075a7 */ /* 0x0022a400080011ff */
[----:B--2---:R-:W-:Y:S05]  /*9e70*/  @!P0 NANOSLEEP.SYNCS 0x989680 ;  /* 0x009896800000895d */ /* 0x004fea0003900000 */
[----:B------:R-:W2:Y:S02]  /*9e80*/  @!P0 SYNCS.PHASECHK.TRANS64 P0, [R0+URZ], R3 ;  /* 0x00000003000085a7 */ /* 0x000ea400080010ff */
[----:B--2---:R-:W-:Y:S05]  /*9e90*/  @!P0 BRA `(.L_x_160) ;  /* 0xfffffffc00f08947 */ /* 0x004fea000383ffff */
[----:B------:R-:W-:Y:S05]  /*9ea0*/  BRA `(.L_x_161) ;  /* 0xffffff8800a87947 */ /* 0x000fea000383ffff */
.L_x_45:
[----:B----4-:R-:W-:-:S07]  /*9eb0*/  MOV R0, UR5 ;  /* 0x0000000500007c02 */ /* 0x010fce0008000f00 */
.L_x_162:
[----:B-1----:R1:W2:Y:S02]  /*9ec0*/  SYNCS.PHASECHK.TRANS64.TRYWAIT P0, [R0+URZ], R3 ;  /* 0x00000003000075a7 */ /* 0x0022a400080011ff */
[----:B--2---:R-:W-:Y:S05]  /*9ed0*/  @!P0 NANOSLEEP.SYNCS 0x989680 ;  /* 0x009896800000895d */ /* 0x004fea0003900000 */
[----:B------:R-:W2:Y:S02]  /*9ee0*/  @!P0 SYNCS.PHASECHK.TRANS64 P0, [R0+URZ], R3 ;  /* 0x00000003000085a7 */ /* 0x000ea400080010ff */
[----:B--2---:R-:W-:Y:S05]  /*9ef0*/  @!P0 BRA `(.L_x_162) ;  /* 0xfffffffc00f08947 */ /* 0x004fea000383ffff */
[----:B------:R-:W-:Y:S05]  /*9f00*/  BRA `(.L_x_163) ;  /* 0xffffff8800b47947 */ /* 0x000fea000383ffff */
.L_x_46:
[----:B----4-:R-:W-:-:S07]  /*9f10*/  MOV R0, UR5 ;  /* 0x0000000500007c02 */ /* 0x010fce0008000f00 */
.L_x_164:
[----:B-1----:R1:W2:Y:S02]  /*9f20*/  SYNCS.PHASECHK.TRANS64.TRYWAIT P0, [R0+URZ], R3 ;  /* 0x00000003000075a7 */ /* 0x0022a400080011ff */
[----:B--2---:R-:W-:Y:S05]  /*9f30*/  @!P0 NANOSLEEP.SYNCS 0x989680 ;  /* 0x009896800000895d */ /* 0x004fea0003900000 */
[----:B------:R-:W2:Y:S02]  /*9f40*/  @!P0 SYNCS.PHASECHK.TRANS64 P0, [R0+URZ], R3 ;  /* 0x00000003000085a7 */ /* 0x000ea400080010ff */
[----:B--2---:R-:W-:Y:S05]  /*9f50*/  @!P0 BRA `(.L_x_164) ;  /* 0xfffffffc00f08947 */ /* 0x004fea000383ffff */
[----:B------:R-:W-:Y:S05]  /*9f60*/  BRA `(.L_x_165) ;  /* 0xffffff8800c07947 */ /* 0x000fea000383ffff */
.L_x_47:
[----:B----4-:R-:W-:-:S07]  /*9f70*/  MOV R0, UR5 ;  /* 0x0000000500007c02 */ /* 0x010fce0008000f00 */
.L_x_166:
[----:B-1----:R1:W2:Y:S02]  /*9f80*/  SYNCS.PHASECHK.TRANS64.TRYWAIT P0, [R0+URZ], R3 ;  /* 0x00000003000075a7 */ /* 0x0022a400080011ff */
[----:B--2---:R-:W-:Y:S05]  /*9f90*/  @!P0 NANOSLEEP.SYNCS 0x989680 ;  /* 0x009896800000895d */ /* 0x004fea0003900000 */
[----:B------:R-:W2:Y:S02]  /*9fa0*/  @!P0 SYNCS.PHASECHK.TRANS64 P0, [R0+URZ], R3 ;  /* 0x00000003000085a7 */ /* 0x000ea400080010ff */
[----:B--2---:R-:W-:Y:S05]  /*9fb0*/  @!P0 BRA `(.L_x_166) ;  /* 0xfffffffc00f08947 */ /* 0x004fea000383ffff */
[----:B------:R-:W-:Y:S05]  /*9fc0*/  BRA `(.L_x_167) ;  /* 0xffffff8800cc7947 */ /* 0x000fea000383ffff */
.L_x_48:
[----:B----4-:R-:W-:-:S07]  /*9fd0*/  MOV R0, UR5 ;  /* 0x0000000500007c02 */ /* 0x010fce0008000f00 */
.L_x_168:
[----:B-1----:R1:W2:Y:S02]  /*9fe0*/  SYNCS.PHASECHK.TRANS64.TRYWAIT P0, [R0+URZ], R3 ;  /* 0x00000003000075a7 */ /* 0x0022a400080011ff */
[----:B--2---:R-:W-:Y:S05]  /*9ff0*/  @!P0 NANOSLEEP.SYNCS 0x989680 ;  /* 0x009896800000895d */ /* 0x004fea0003900000 */
[----:B------:R-:W2:Y:S02]  /*a000*/  @!P0 SYNCS.PHASECHK.TRANS64 P0, [R0+URZ], R3 ;  /* 0x00000003000085a7 */ /* 0x000ea400080010ff */
[----:B--2---:R-:W-:Y:S05]  /*a010*/  @!P0 BRA `(.L_x_168) ;  /* 0xfffffffc00f08947 */ /* 0x004fea000383ffff */
[----:B------:R-:W-:Y:S05]  /*a020*/  BRA `(.L_x_169) ;  /* 0xffffff8800d87947 */ /* 0x000fea000383ffff */
.L_x_49:
[----:B----4-:R-:W-:-:S07]  /*a030*/  MOV R0, UR5 ;  /* 0x0000000500007c02 */ /* 0x010fce0008000f00 */
.L_x_170:
[----:B-1----:R1:W2:Y:S02]  /*a040*/  SYNCS.PHASECHK.TRANS64.TRYWAIT P0, [R0+URZ], R3 ;  /* 0x00000003000075a7 */ /* 0x0022a400080011ff */
[----:B--2---:R-:W-:Y:S05]  /*a050*/  @!P0 NANOSLEEP.SYNCS 0x989680 ;  /* 0x009896800000895d */ /* 0x004fea0003900000 */
[----:B------:R-:W2:Y:S02]  /*a060*/  @!P0 SYNCS.PHASECHK.TRANS64 P0, [R0+URZ], R3 ;  /* 0x00000003000085a7 */ /* 0x000ea400080010ff */
[----:B--2---:R-:W-:Y:S05]  /*a070*/  @!P0 BRA `(.L_x_170) ;  /* 0xfffffffc00f08947 */ /* 0x004fea000383ffff */
[----:B------:R-:W-:Y:S05]  /*a080*/  BRA `(.L_x_171) ;  /* 0xffffff8800e47947 */ /* 0x000fea000383ffff */
.L_x_50:
[----:B----4-:R-:W-:-:S07]  /*a090*/  MOV R0, UR5 ;  /* 0x0000000500007c02 */ /* 0x010fce0008000f00 */
.L_x_172:
[----:B-1----:R1:W2:Y:S02]  /*a0a0*/  SYNCS.PHASECHK.TRANS64.TRYWAIT P0, [R0+URZ], R3 ;  /* 0x00000003000075a7 */ /* 0x0022a400080011ff */
[----:B--2---:R-:W-:Y:S05]  /*a0b0*/  @!P0 NANOSLEEP.SYNCS 0x989680 ;  /* 0x009896800000895d */ /* 0x004fea0003900000 */
[----:B------:R-:W2:Y:S02]  /*a0c0*/  @!P0 SYNCS.PHASECHK.TRANS64 P0, [R0+URZ], R3 ;  /* 0x00000003000085a7 */ /* 0x000ea400080010ff */
[----:B--2---:R-:W-:Y:S05]  /*a0d0*/  @!P0 BRA `(.L_x_172) ;  /* 0xfffffffc00f08947 */ /* 0x004fea000383ffff */
[----:B------:R-:W-:Y:S05]  /*a0e0*/  BRA `(.L_x_173) ;  /* 0xffffff8800f07947 */ /* 0x000fea000383ffff */
.L_x_51:
[----:B----4-:R-:W-:-:S07]  /*a0f0*/  MOV R0, UR5 ;  /* 0x0000000500007c02 */ /* 0x010fce0008000f00 */
.L_x_174:
[----:B-1----:R1:W2:Y:S02]  /*a100*/  SYNCS.PHASECHK.TRANS64.TRYWAIT P0, [R0+URZ], R3 ;  /* 0x00000003000075a7 */ /* 0x0022a400080011ff */
[----:B--2---:R-:W-:Y:S05]  /*a110*/  @!P0 NANOSLEEP.SYNCS 0x989680 ;  /* 0x009896800000895d */ /* 0x004fea0003900000 */
[----:B------:R-:W2:Y:S02]  /*a120*/  @!P0 SYNCS.PHASECHK.TRANS64 P0, [R0+URZ], R3 ;  /* 0x00000003000085a7 */ /* 0x000ea400080010ff */
[----:B--2---:R-:W-:Y:S05]  /*a130*/  @!P0 BRA `(.L_x_174) ;  /* 0xfffffffc00f08947 */ /* 0x004fea000383ffff */
[----:B------:R-:W-:Y:S05]  /*a140*/  BRA `(.L_x_175) ;  /* 0xffffff8800fc7947 */ /* 0x000fea000383ffff */
.L_x_52:
[----:B----4-:R-:W-:-:S07]  /*a150*/  MOV R0, UR5 ;  /* 0x0000000500007c02 */ /* 0x010fce0008000f00 */
.L_x_176:
[----:B-1----:R1:W2:Y:S02]  /*a160*/  SYNCS.PHASECHK.TRANS64.TRYWAIT P0, [R0+URZ], R3 ;  /* 0x00000003000075a7 */ /* 0x0022a400080011ff */
[----:B--2---:R-:W-:Y:S05]  /*a170*/  @!P0 NANOSLEEP.SYNCS 0x989680 ;  /* 0x009896800000895d */ /* 0x004fea0003900000 */
[----:B------:R-:W2:Y:S02]  /*a180*/  @!P0 SYNCS.PHASECHK.TRANS64 P0, [R0+URZ], R3 ;  /* 0x00000003000085a7 */ /* 0x000ea400080010ff */
[----:B--2---:R-:W-:Y:S05]  /*a190*/  @!P0 BRA `(.L_x_176) ;  /* 0xfffffffc00f08947 */ /* 0x004fea000383ffff */
[----:B------:R-:W-:Y:S05]  /*a1a0*/  BRA `(.L_x_177) ;  /* 0xffffff8c00087947 */ /* 0x000fea000383ffff */
.L_x_53:
[----:B----4-:R-:W-:-:S07]  /*a1b0*/  MOV R0, UR5 ;  /* 0x0000000500007c02 */ /* 0x010fce0008000f00 */
.L_x_178:
[----:B-1----:R1:W2:Y:S02]  /*a1c0*/  SYNCS.PHASECHK.TRANS64.TRYWAIT P0, [R0+URZ], R3 ;  /* 0x00000003000075a7 */ /* 0x0022a400080011ff */
[----:B--2---:R-:W-:Y:S05]  /*a1d0*/  @!P0 NANOSLEEP.SYNCS 0x989680 ;  /* 0x009896800000895d */ /* 0x004fea0003900000 */
[----:B------:R-:W2:Y:S02]  /*a1e0*/  @!P0 SYNCS.PHASECHK.TRANS64 P0, [R0+URZ], R3 ;  /* 0x00000003000085a7 */ /* 0x000ea400080010ff */
[----:B--2---:R-:W-:Y:S05]  /*a1f0*/  @!P0 BRA `(.L_x_178) ;  /* 0xfffffffc00f08947 */ /* 0x004fea000383ffff */
[----:B------:R-:W-:Y:S05]  /*a200*/  BRA `(.L_x_179) ;  /* 0xffffff8c00147947 */ /* 0x000fea000383ffff */
.L_x_54:
[----:B----4-:R-:W-:-:S07]  /*a210*/  MOV R0, UR5 ;  /* 0x0000000500007c02 */ /* 0x010fce0008000f00 */
.L_x_180:
[----:B-1----:R1:W2:Y:S02]  /*a220*/  SYNCS.PHASECHK.TRANS64.TRYWAIT P0, [R0+URZ], R3 ;  /* 0x00000003000075a7 */ /* 0x0022a400080011ff */
[----:B--2---:R-:W-:Y:S05]  /*a230*/  @!P0 NANOSLEEP.SYNCS 0x989680 ;  /* 0x009896800000895d */ /* 0x004fea0003900000 */
[----:B------:R-:W2:Y:S02]  /*a240*/  @!P0 SYNCS.PHASECHK.TRANS64 P0, [R0+URZ], R3 ;  /* 0x00000003000085a7 */ /* 0x000ea400080010ff */
[----:B--2---:R-:W-:Y:S05]  /*a250*/  @!P0 BRA `(.L_x_180) ;  /* 0xfffffffc00f08947 */ /* 0x004fea000383ffff */
[----:B------:R-:W-:Y:S05]  /*a260*/  BRA `(.L_x_181) ;  /* 0xffffff8c00207947 */ /* 0x000fea000383ffff */
.L_x_55:
[----:B----4-:R-:W-:-:S07]  /*a270*/  MOV R0, UR5 ;  /* 0x0000000500007c02 */ /* 0x010fce0008000f00 */
.L_x_182:
[----:B-1----:R1:W2:Y:S02]  /*a280*/  SYNCS.PHASECHK.TRANS64.TRYWAIT P0, [R0+URZ], R3 ;  /* 0x00000003000075a7 */ /* 0x0022a400080011ff */
[----:B--2---:R-:W-:Y:S05]  /*a290*/  @!P0 NANOSLEEP.SYNCS 0x989680 ;  /* 0x009896800000895d */ /* 0x004fea0003900000 */
[----:B------:R-:W2:Y:S02]  /*a2a0*/  @!P0 SYNCS.PHASECHK.TRANS64 P0, [R0+URZ], R3 ;  /* 0x00000003000085a7 */ /* 0x000ea400080010ff */
[----:B--2---:R-:W-:Y:S05]  /*a2b0*/  @!P0 BRA `(.L_x_182) ;  /* 0xfffffffc00f08947 */ /* 0x004fea000383ffff */
[----:B------:R-:W-:Y:S05]  /*a2c0*/  BRA `(.L_x_183) ;  /* 0xffffff8c002c7947 */ /* 0x000fea000383ffff */
.L_x_58:
[----:B-1----:R1:W2:Y:S02]  /*a2d0*/  SYNCS.PHASECHK.TRANS64.TRYWAIT P0, [R0+URZ+0x1f0], R5 ;  /* 0x0001f005000075a7 */ /* 0x0022a400080011ff */
[----:B--2---:R-:W-:Y:S05]  /*a2e0*/  @!P0 NANOSLEEP.SYNCS 0x989680 ;  /* 0x009896800000895d */ /* 0x004fea0003900000 */
[----:B------:R-:W2:Y:S02]  /*a2f0*/  @!P0 SYNCS.PHASECHK.TRANS64 P0, [R0+URZ+0x1f0], R5 ;  /* 0x0001f005000085a7 */ /* 0x000ea400080010ff */
[----:B--2---:R-:W-:Y:S05]  /*a300*/  @!P0 BRA `(.L_x_58) ;  /* 0xfffffffc00f08947 */ /* 0x004fea000383ffff */
[----:B------:R-:W-:Y:S05]  /*a310*/  BRA `(.L_x_184) ;  /* 0xffffff8c00887947 */ /* 0x000fea000383ffff */
.L_x_59:
[----:B------:R-:W-:-:S07]  /*a320*/  MOV R0, UR5 ;  /* 0x0000000500007c02 */ /* 0x000fce0008000f00 */
.L_x_185:
[----:B-1----:R1:W2:Y:S02]  /*a330*/  SYNCS.PHASECHK.TRANS64.TRYWAIT P0, [R0+URZ+0x1a0], R5 ;  /* 0x0001a005000075a7 */ /* 0x0022a400080011ff */
[----:B--2---:R-:W-:Y:S05]  /*a340*/  @!P0 NANOSLEEP.SYNCS 0x989680 ;  /* 0x009896800000895d */ /* 0x004fea0003900000 */
[----:B------:R-:W2:Y:S02]  /*a350*/  @!P0 SYNCS.PHASECHK.TRANS64 P0, [R0+URZ+0x1a0], R5 ;  /* 0x0001a005000085a7 */ /* 0x000ea400080010ff */
[----:B--2---:R-:W-:Y:S05]  /*a360*/  @!P0 BRA `(.L_x_185) ;  /* 0xfffffffc00f08947 */ /* 0x004fea000383ffff */
[----:B------:R-:W-:Y:S05]  /*a370*/  BRA `(.L_x_186) ;  /* 0xffffff8c00987947 */ /* 0x000fea000383ffff */
.L_x_60:
[----:B-1----:R1:W2:Y:S02]  /*a380*/  SYNCS.PHASECHK.TRANS64.TRYWAIT P1, [R0+URZ+0x190], R5 ;  /* 0x00019005000075a7 */ /* 0x0022a400080211ff */
[----:B--2---:R-:W-:Y:S05]  /*a390*/  @!P1 NANOSLEEP.SYNCS 0x989680 ;  /* 0x009896800000995d */ /* 0x004fea0003900000 */
[----:B------:R-:W2:Y:S02]  /*a3a0*/  @!P1 SYNCS.PHASECHK.TRANS64 P1, [R0+URZ+0x190], R5 ;  /* 0x00019005000095a7 */ /* 0x000ea400080210ff */
[----:B--2---:R-:W-:Y:S05]  /*a3b0*/  @!P1 BRA `(.L_x_60) ;  /* 0xfffffffc00f09947 */ /* 0x004fea000383ffff */
[----:B------:R-:W-:Y:S05]  /*a3c0*/  BRA `(.L_x_187) ;  /* 0xffffff8c00c87947 */ /* 0x000fea000383ffff */
.L_x_63:
[----:B------:R-:W-:-:S07]  /*a3d0*/  MOV R0, UR5 ;  /* 0x0000000500007c02 */ /* 0x000fce0008000f00 */
.L_x_188:
[----:B-1----:R1:W2:Y:S02]  /*a3e0*/  SYNCS.PHASECHK.TRANS64.TRYWAIT P0, [R0+URZ+0x1a0], R3 ;  /* 0x0001a003000075a7 */ /* 0x0022a400080011ff */
[----:B--2---:R-:W-:Y:S05]  /*a3f0*/  @!P0 NANOSLEEP.SYNCS 0x989680 ;  /* 0x009896800000895d */ /* 0x004fea0003900000 */
[----:B------:R-:W2:Y:S02]  /*a400*/  @!P0 SYNCS.PHASECHK.TRANS64 P0, [R0+URZ+0x1a0], R3 ;  /* 0x0001a003000085a7 */ /* 0x000ea400080010ff */
[----:B--2---:R-:W-:Y:S05]  /*a410*/  @!P0 BRA `(.L_x_188) ;  /* 0xfffffffc00f08947 */ /* 0x004fea000383ffff */
[----:B------:R-:W-:Y:S05]  /*a420*/  BRA `(.L_x_62) ;  /* 0xffffff90001c7947 */ /* 0x000fea000383ffff */
.L_x_70:
[----:B-1----:R1:W2:Y:S02]  /*a430*/  SYNCS.PHASECHK.TRANS64.TRYWAIT P1, [R0+URZ+0x190], R5 ;  /* 0x00019005000075a7 */ /* 0x0022a400080211ff */
[----:B--2---:R-:W-:Y:S05]  /*a440*/  @!P1 NANOSLEEP.SYNCS 0x989680 ;  /* 0x009896800000995d */ /* 0x004fea0003900000 */
[----:B------:R-:W2:Y:S02]  /*a450*/  @!P1 SYNCS.PHASECHK.TRANS64 P1, [R0+URZ+0x190], R5 ;  /* 0x00019005000095a7 */ /* 0x000ea400080210ff */
[----:B--2---:R-:W-:Y:S05]  /*a460*/  @!P1 BRA `(.L_x_70) ;  /* 0xfffffffc00f09947 */ /* 0x004fea000383ffff */
[----:B------:R-:W-:Y:S05]  /*a470*/  BRA `(.L_x_189) ;  /* 0xffffff9400707947 */ /* 0x000fea000383ffff */
.L_x_71:
[----:B------:R-:W-:-:S07]  /*a480*/  MOV R3, UR9 ;  /* 0x0000000900037c02 */ /* 0x000fce0008000f00 */
.L_x_190:
[----:B-1----:R1:W2:Y:S02]  /*a490*/  SYNCS.PHASECHK.TRANS64.TRYWAIT P0, [R3+URZ+0x1d0], R0 ;  /* 0x0001d000030075a7 */ /* 0x0022a400080011ff */
[----:B--2---:R-:W-:Y:S05]  /*a4a0*/  @!P0 NANOSLEEP.SYNCS 0x989680 ;  /* 0x009896800000895d */ /* 0x004fea0003900000 */
[----:B------:R-:W2:Y:S02]  /*a4b0*/  @!P0 SYNCS.PHASECHK.TRANS64 P0, [R3+URZ+0x1d0], R0 ;  /* 0x0001d000030085a7 */ /* 0x000ea400080010ff */
[----:B--2---:R-:W-:Y:S05]  /*a4c0*/  @!P0 BRA `(.L_x_190) ;  /* 0xfffffffc00f08947 */ /* 0x004fea000383ffff */
[----:B------:R-:W-:Y:S05]  /*a4d0*/  BRA `(.L_x_191) ;  /* 0xffffff9400a47947 */ /* 0x000fea000383ffff */
.L_x_74:
[----:B------:R-:W-:Y:S07]  /*a4e0*/  MOV R0, UR7 ;  /* 0x0000000700007c02 */ /* 0x000fee0008000f00 */
.L_x_192:
[----:B-1----:R1:W2:Y:S02]  /*a4f0*/  SYNCS.PHASECHK.TRANS64.TRYWAIT P0, [R0+URZ], R3 ;  /* 0x00000003000075a7 */ /* 0x0022a400080011ff */
[----:B--2---:R-:W-:Y:S05]  /*a500*/  @!P0 NANOSLEEP.SYNCS 0x989680 ;  /* 0x009896800000895d */ /* 0x004fea0003900000 */
[----:B------:R-:W2:Y:S02]  /*a510*/  @!P0 SYNCS.PHASECHK.TRANS64 P0, [R0+URZ], R3 ;  /* 0x00000003000085a7 */ /* 0x000ea400080010ff */
[----:B--2---:R-:W-:Y:S05]  /*a520*/  @!P0 BRA `(.L_x_192) ;  /* 0xfffffffc00f08947 */ /* 0x004fea000383ffff */
[----:B------:R-:W-:Y:S05]  /*a530*/  BRA `(.L_x_73) ;  /* 0xffffff9400dc7947 */ /* 0x000fea000383ffff */
.L_x_77:
[----:B------:R-:W-:-:S07]  /*a540*/  MOV R0, UR5 ;  /* 0x0000000500007c02 */ /* 0x000fce0008000f00 */
.L_x_193:
[----:B--2---:R2:W3:Y:S02]  /*a550*/  SYNCS.PHASECHK.TRANS64.TRYWAIT P0, [R0+URZ], R3 ;  /* 0x00000003000075a7 */ /* 0x0044e400080011ff */
[----:B---3--:R-:W-:Y:S05]  /*a560*/  @!P0 NANOSLEEP.SYNCS 0x989680 ;  /* 0x009896800000895d */ /* 0x008fea0003900000 */
[----:B------:R-:W3:Y:S02]  /*a570*/  @!P0 SYNCS.PHASECHK.TRANS64 P0, [R0+URZ], R3 ;  /* 0x00000003000085a7 */ /* 0x000ee400080010ff */
[----:B---3--:R-:W-:Y:S05]  /*a580*/  @!P0 BRA `(.L_x_193) ;  /* 0xfffffffc00f08947 */ /* 0x008fea000383ffff */
[----:B------:R-:W-:Y:S05]  /*a590*/  BRA `(.L_x_194) ;  /* 0xffffff9800807947 */ /* 0x000fea000383ffff */
.L_x_78:
[----:B------:R-:W-:-:S07]  /*a5a0*/  MOV R0, UR5 ;  /* 0x0000000500007c02 */ /* 0x000fce0008000f00 */
.L_x_195:
[----:B--2---:R2:W3:Y:S02]  /*a5b0*/  SYNCS.PHASECHK.TRANS64.TRYWAIT P0, [R0+URZ], R3 ;  /* 0x00000003000075a7 */ /* 0x0044e400080011ff */
[----:B---3--:R-:W-:Y:S05]  /*a5c0*/  @!P0 NANOSLEEP.SYNCS 0x989680 ;  /* 0x009896800000895d */ /* 0x008fea0003900000 */
[----:B------:R-:W3:Y:S02]  /*a5d0*/  @!P0 SYNCS.PHASECHK.TRANS64 P0, [R0+URZ], R3 ;  /* 0x00000003000085a7 */ /* 0x000ee400080010ff */
[----:B---3--:R-:W-:Y:S05]  /*a5e0*/  @!P0 BRA `(.L_x_195) ;  /* 0xfffffffc00f08947 */ /* 0x008fea000383ffff */
[----:B------:R-:W-:Y:S05]  /*a5f0*/  BRA `(.L_x_196) ;  /* 0xffffff98008c7947 */ /* 0x000fea000383ffff */
.L_x_79:
[----:B------:R-:W-:-:S07]  /*a600*/  MOV R0, UR5 ;  /* 0x0000000500007c02 */ /* 0x000fce0008000f00 */
.L_x_197:
[----:B--2---:R2:W3:Y:S02]  /*a610*/  SYNCS.PHASECHK.TRANS64.TRYWAIT P0, [R0+URZ], R3 ;  /* 0x00000003000075a7 */ /* 0x0044e400080011ff */
[----:B---3--:R-:W-:Y:S05]  /*a620*/  @!P0 NANOSLEEP.SYNCS 0x989680 ;  /* 0x009896800000895d */ /* 0x008fea0003900000 */
[----:B------:R-:W3:Y:S02]  /*a630*/  @!P0 SYNCS.PHASECHK.TRANS64 P0, [R0+URZ], R3 ;  /* 0x00000003000085a7 */ /* 0x000ee400080010ff */
[----:B---3--:R-:W-:Y:S05]  /*a640*/  @!P0 BRA `(.L_x_197) ;  /* 0xfffffffc00f08947 */ /* 0x008fea000383ffff */
[----:B------:R-:W-:Y:S05]  /*a650*/  BRA `(.L_x_198) ;  /* 0xffffff9800987947 */ /* 0x000fea000383ffff */
.L_x_80:
[----:B------:R-:W-:-:S07]  /*a660*/  MOV R0, UR7 ;  /* 0x0000000700007c02 */ /* 0x000fce0008000f00 */
.L_x_199:
[----:B--2---:R2:W3:Y:S02]  /*a670*/  SYNCS.PHASECHK.TRANS64.TRYWAIT P0, [R0+URZ], R3 ;  /* 0x00000003000075a7 */ /* 0x0044e400080011ff */
[----:B---3--:R-:W-:Y:S05]  /*a680*/  @!P0 NANOSLEEP.SYNCS 0x989680 ;  /* 0x009896800000895d */ /* 0x008fea0003900000 */
[----:B------:R-:W3:Y:S02]  /*a690*/  @!P0 SYNCS.PHASECHK.TRANS64 P0, [R0+URZ], R3 ;  /* 0x00000003000085a7 */ /* 0x000ee400080010ff */
[----:B---3--:R-:W-:Y:S05]  /*a6a0*/  @!P0 BRA `(.L_x_199) ;  /* 0xfffffffc00f08947 */ /* 0x008fea000383ffff */
[----:B------:R-:W-:Y:S05]  /*a6b0*/  BRA `(.L_x_200) ;  /* 0xffffff9800a47947 */ /* 0x000fea000383ffff */
.L_x_85:
[----:B--2---:R2:W3:Y:S02]  /*a6c0*/  SYNCS.PHASECHK.TRANS64.TRYWAIT P0, [R0+URZ+0x190], R3 ;  /* 0x00019003000075a7 */ /* 0x0044e400080011ff */
[----:B---3--:R-:W-:Y:S05]  /*a6d0*/  @!P0 NANOSLEEP.SYNCS 0x989680 ;  /* 0x009896800000895d */ /* 0x008fea0003900000 */
[----:B------:R-:W3:Y:S02]  /*a6e0*/  @!P0 SYNCS.PHASECHK.TRANS64 P0, [R0+URZ+0x190], R3 ;  /* 0x00019003000085a7 */ /* 0x000ee400080010ff */
[----:B---3--:R-:W-:Y:S05]  /*a6f0*/  @!P0 BRA `(.L_x_85) ;  /* 0xfffffffc00f08947 */ /* 0x008fea000383ffff */
[----:B------:R-:W-:Y:S05]  /*a700*/  BRA `(.L_x_201) ;  /* 0xffffff9c00b07947 */ /* 0x000fea000383ffff */
.L_x_88:
[----:B------:R-:W-:Y:S07]  /*a710*/  MOV R0, UR7 ;  /* 0x0000000700007c02 */ /* 0x000fee0008000f00 */
.L_x_202:
[----:B--2---:R2:W3:Y:S02]  /*a720*/  SYNCS.PHASECHK.TRANS64.TRYWAIT P0, [R0+URZ+0x188], R3 ;  /* 0x00018803000075a7 */ /* 0x0044e400080011ff */
[----:B---3--:R-:W-:Y:S05]  /*a730*/  @!P0 NANOSLEEP.SYNCS 0x989680 ;  /* 0x009896800000895d */ /* 0x008fea0003900000 */
[----:B------:R-:W3:Y:S02]  /*a740*/  @!P0 SYNCS.PHASECHK.TRANS64 P0, [R0+URZ+0x188], R3 ;  /* 0x00018803000085a7 */ /* 0x000ee400080010ff */
[----:B---3--:R-:W-:Y:S05]  /*a750*/  @!P0 BRA `(.L_x_202) ;  /* 0xfffffffc00f08947 */ /* 0x008fea000383ffff */
[----:B------:R-:W-:Y:S05]  /*a760*/  BRA `(.L_x_87) ;  /* 0xffffffa000907947 */ /* 0x000fea000383ffff */
.L_x_91:
[----:B------:R-:W-:Y:S07]  /*a770*/  MOV R3, UR7 ;  /* 0x0000000700037c02 */ /* 0x000fee0008000f00 */
.L_x_203:
[----:B-1----:R1:W2:Y:S02]  /*a780*/  SYNCS.PHASECHK.TRANS64.TRYWAIT P0, [R3+URZ+0x160], R12 ;  /* 0x0001600c030075a7 */ /* 0x0022a400080011ff */
[----:B--2---:R-:W-:Y:S05]  /*a790*/  @!P0 NANOSLEEP.SYNCS 0x989680 ;  /* 0x009896800000895d */ /* 0x004fea0003900000 */
[----:B------:R-:W2:Y:S02]  /*a7a0*/  @!P0 SYNCS.PHASECHK.TRANS64 P0, [R3+URZ+0x160], R12 ;  /* 0x0001600c030085a7 */ /* 0x000ea400080010ff */
[----:B--2---:R-:W-:Y:S05]  /*a7b0*/  @!P0 BRA `(.L_x_203) ;  /* 0xfffffffc00f08947 */ /* 0x004fea000383ffff */
[----:B------:R-:W-:Y:S05]  /*a7c0*/  BRA `(.L_x_204) ;  /* 0xffffffa400087947 */ /* 0x000fea000383ffff */
.L_x_92:
[----:B-1----:R-:W-:Y:S07]  /*a7d0*/  MOV R3, UR7 ;  /* 0x0000000700037c02 */ /* 0x002fee0008000f00 */
.L_x_205:
[----:B-1----:R1:W2:Y:S02]  /*a7e0*/  SYNCS.PHASECHK.TRANS64.TRYWAIT P0, [R3+URZ+0x168], R12 ;  /* 0x0001680c030075a7 */ /* 0x0022a400080011ff */
[----:B--2---:R-:W-:Y:S05]  /*a7f0*/  @!P0 NANOSLEEP.SYNCS 0x989680 ;  /* 0x009896800000895d */ /* 0x004fea0003900000 */
[----:B------:R-:W2:Y:S02]  /*a800*/  @!P0 SYNCS.PHASECHK.TRANS64 P0, [R3+URZ+0x168], R12 ;  /* 0x0001680c030085a7 */ /* 0x000ea400080010ff */
[----:B--2---:R-:W-:Y:S05]  /*a810*/  @!P0 BRA `(.L_x_205) ;  /* 0xfffffffc00f08947 */ /* 0x004fea000383ffff */
[----:B------:R-:W-:Y:S05]  /*a820*/  BRA `(.L_x_206) ;  /* 0xffffffa400447947 */ /* 0x000fea000383ffff */
.L_x_93:
[----:B-1----:R-:W-:Y:S07]  /*a830*/  MOV R3, UR7 ;  /* 0x0000000700037c02 */ /* 0x002fee0008000f00 */
.L_x_207:
[----:B-1----:R1:W2:Y:S02]  /*a840*/  SYNCS.PHASECHK.TRANS64.TRYWAIT P0, [R3+URZ+0x170], R12 ;  /* 0x0001700c030075a7 */ /* 0x0022a400080011ff */
[----:B--2---:R-:W-:Y:S05]  /*a850*/  @!P0 NANOSLEEP.SYNCS 0x989680 ;  /* 0x009896800000895d */ /* 0x004fea0003900000 */
[----:B------:R-:W2:Y:S02]  /*a860*/  @!P0 SYNCS.PHASECHK.TRANS64 P0, [R3+URZ+0x170], R12 ;  /* 0x0001700c030085a7 */ /* 0x000ea400080010ff */
[----:B--2---:R-:W-:Y:S05]  /*a870*/  @!P0 BRA `(.L_x_207) ;  /* 0xfffffffc00f08947 */ /* 0x004fea000383ffff */
[----:B------:R-:W-:Y:S05]  /*a880*/  BRA `(.L_x_208) ;  /* 0xffffffa4008c7947 */ /* 0x000fea000383ffff */
.L_x_94:
[----:B------:R-:W-:Y:S07]  /*a890*/  MOV R3, UR7 ;  /* 0x0000000700037c02 */ /* 0x000fee0008000f00 */
.L_x_209:
[----:B-1----:R1:W2:Y:S02]  /*a8a0*/  SYNCS.PHASECHK.TRANS64.TRYWAIT P0, [R3+URZ+0x178], R12 ;  /* 0x0001780c030075a7 */ /* 0x0022a400080011ff */
[----:B--2---:R-:W-:Y:S05]  /*a8b0*/  @!P0 NANOSLEEP.SYNCS 0x989680 ;  /* 0x009896800000895d */ /* 0x004fea0003900000 */
[----:B------:R-:W2:Y:S02]  /*a8c0*/  @!P0 SYNCS.PHASECHK.TRANS64 P0, [R3+URZ+0x178], R12 ;  /* 0x0001780c030085a7 */ /* 0x000ea400080010ff */
[----:B--2---:R-:W-:Y:S05]  /*a8d0*/  @!P0 BRA `(.L_x_209) ;  /* 0xfffffffc00f08947 */ /* 0x004fea000383ffff */
[----:B------:R-:W-:Y:S05]  /*a8e0*/  BRA `(.L_x_210) ;  /* 0xffffffa800147947 */ /* 0x000fea000383ffff */
.L_x_96:
[----:B------:R-:W-:-:S07]  /*a8f0*/  MOV R0, UR7 ;  /* 0x0000000700007c02 */ /* 0x000fce0008000f00 */
.L_x_211:
[----:B-1----:R1:W3:Y:S02]  /*a900*/  SYNCS.PHASECHK.TRANS64.TRYWAIT P0, [R0+URZ+0x160], R3 ;  /* 0x00016003000075a7 */ /* 0x0022e400080011ff */
[----:B---3--:R-:W-:Y:S05]  /*a910*/  @!P0 NANOSLEEP.SYNCS 0x989680 ;  /* 0x009896800000895d */ /* 0x008fea0003900000 */
[----:B------:R-:W3:Y:S02]  /*a920*/  @!P0 SYNCS.PHASECHK.TRANS64 P0, [R0+URZ+0x160], R3 ;  /* 0x00016003000085a7 */ /* 0x000ee400080010ff */
[----:B---3--:R-:W-:Y:S05]  /*a930*/  @!P0 BRA `(.L_x_211) ;  /* 0xfffffffc00f08947 */ /* 0x008fea000383ffff */
[----:B------:R-:W-:Y:S05]  /*a940*/  BRA `(.L_x_212) ;  /* 0xffffffa800847947 */ /* 0x000fea000383ffff */
.L_x_97:
[----:B-1----:R-:W-:-:S07]  /*a950*/  MOV R0, UR7 ;  /* 0x0000000700007c02 */ /* 0x002fce0008000f00 */
.L_x_213:
[----:B-1----:R1:W3:Y:S02]  /*a960*/  SYNCS.PHASECHK.TRANS64.TRYWAIT P0, [R0+URZ+0x168], R3 ;  /* 0x00016803000075a7 */ /* 0x0022e400080011ff */
[----:B---3--:R-:W-:Y:S05]  /*a970*/  @!P0 NANOSLEEP.SYNCS 0x989680 ;  /* 0x009896800000895d */ /* 0x008fea0003900000 */
[----:B------:R-:W3:Y:S02]  /*a980*/  @!P0 SYNCS.PHASECHK.TRANS64 P0, [R0+URZ+0x168], R3 ;  /* 0x00016803000085a7 */ /* 0x000ee400080010ff */
[----:B---3--:R-:W-:Y:S05]  /*a990*/  @!P0 BRA `(.L_x_213) ;  /* 0xfffffffc00f08947 */ /* 0x008fea000383ffff */
[----:B------:R-:W-:Y:S05]  /*a9a0*/  BRA `(.L_x_214) ;  /* 0xffffffa800747947 */ /* 0x000fea000383ffff */
.L_x_98:
[----:B-1----:R-:W-:-:S07]  /*a9b0*/  MOV R0, UR7 ;  /* 0x0000000700007c02 */ /* 0x002fce0008000f00 */
.L_x_215:
[----:B-1----:R1:W3:Y:S02]  /*a9c0*/  SYNCS.PHASECHK.TRANS64.TRYWAIT P0, [R0+URZ+0x170], R3 ;  /* 0x00017003000075a7 */ /* 0x0022e400080011ff */
[----:B---3--:R-:W-:Y:S05]  /*a9d0*/  @!P0 NANOSLEEP.SYNCS 0x989680 ;  /* 0x009896800000895d */ /* 0x008fea0003900000 */
[----:B------:R-:W3:Y:S02]  /*a9e0*/  @!P0 SYNCS.PHASECHK.TRANS64 P0, [R0+URZ+0x170], R3 ;  /* 0x00017003000085a7 */ /* 0x000ee400080010ff */
[----:B---3--:R-:W-:Y:S05]  /*a9f0*/  @!P0 BRA `(.L_x_215) ;  /* 0xfffffffc00f08947 */ /* 0x008fea000383ffff */
[----:B------:R-:W-:Y:S05]  /*aa00*/  BRA `(.L_x_216) ;  /* 0xffffffa800647947 */ /* 0x000fea000383ffff */
.L_x_100:
[----:B--2---:R2:W4:Y:S02]  /*aa10*/  SYNCS.PHASECHK.TRANS64.TRYWAIT P0, [R0+URZ+0x190], R3 ;  /* 0x00019003000075a7 */ /* 0x00452400080011ff */
[----:B----4-:R-:W-:Y:S05]  /*aa20*/  @!P0 NANOSLEEP.SYNCS 0x989680 ;  /* 0x009896800000895d */ /* 0x010fea0003900000 */
[----:B------:R-:W4:Y:S02]  /*aa30*/  @!P0 SYNCS.PHASECHK.TRANS64 P0, [R0+URZ+0x190], R3 ;  /* 0x00019003000085a7 */ /* 0x000f2400080010ff */
[----:B----4-:R-:W-:Y:S05]  /*aa40*/  @!P0 BRA `(.L_x_100) ;  /* 0xfffffffc00f08947 */ /* 0x010fea000383ffff */
[----:B------:R-:W-:Y:S05]  /*aa50*/  BRA `(.L_x_217) ;  /* 0xffffffac00347947 */ /* 0x000fea000383ffff */
.L_x_111:
[----:B-1----:R1:W3:Y:S02]  /*aa60*/  SYNCS.PHASECHK.TRANS64.TRYWAIT P1, [R0+URZ+0x140], R3 ;  /* 0x00014003000075a7 */ /* 0x0022e400080211ff */
[----:B---3--:R-:W-:Y:S05]  /*aa70*/  @!P1 NANOSLEEP.SYNCS 0x989680 ;  /* 0x009896800000995d */ /* 0x008fea0003900000 */
[----:B------:R-:W3:Y:S02]  /*aa80*/  @!P1 SYNCS.PHASECHK.TRANS64 P1, [R0+URZ+0x140], R3 ;  /* 0x00014003000095a7 */ /* 0x000ee400080210ff */
[----:B---3--:R-:W-:Y:S05]  /*aa90*/  @!P1 BRA `(.L_x_111) ;  /* 0xfffffffc00f09947 */ /* 0x008fea000383ffff */
[----:B------:R-:W-:Y:S05]  /*aaa0*/  BRA `(.L_x_110) ;  /* 0xffffffb8004c7947 */ /* 0x000fea000383ffff */
.L_x_113:
[----:B---3--:R3:W4:Y:S02]  /*aab0*/  SYNCS.PHASECHK.TRANS64.TRYWAIT P0, [R108+URZ+0x1b0], R7 ;  /* 0x0001b0076c0075a7 */ /* 0x00872400080011ff */
[----:B----4-:R-:W-:Y:S05]  /*aac0*/  @!P0 NANOSLEEP.SYNCS 0x989680 ;  /* 0x009896800000895d */ /* 0x010fea0003900000 */
[----:B------:R-:W4:Y:S02]  /*aad0*/  @!P0 SYNCS.PHASECHK.TRANS64 P0, [R108+URZ+0x1b0], R7 ;  /* 0x0001b0076c0085a7 */ /* 0x000f2400080010ff */
[----:B----4-:R-:W-:Y:S05]  /*aae0*/  @!P0 BRA `(.L_x_113) ;  /* 0xfffffffc00f08947 */ /* 0x010fea000383ffff */
[----:B------:R-:W-:Y:S05]  /*aaf0*/  BRA `(.L_x_112) ;  /* 0xffffffb800a07947 */ /* 0x000fea000383ffff */
.L_x_121:
[----:B--2---:R2:W3:Y:S02]  /*ab00*/  SYNCS.PHASECHK.TRANS64.TRYWAIT P0, [R55+URZ+0x140], R0 ;  /* 0x00014000370075a7 */ /* 0x0044e400080011ff */
[----:B---3--:R-:W-:Y:S05]  /*ab10*/  @!P0 NANOSLEEP.SYNCS 0x989680 ;  /* 0x009896800000895d */ /* 0x008fea0003900000 */
[----:B------:R-:W3:Y:S02]  /*ab20*/  @!P0 SYNCS.PHASECHK.TRANS64 P0, [R55+URZ+0x140], R0 ;  /* 0x00014000370085a7 */ /* 0x000ee400080010ff */
[----:B---3--:R-:W-:Y:S05]  /*ab30*/  @!P0 BRA `(.L_x_121) ;  /* 0xfffffffc00f08947 */ /* 0x008fea000383ffff */
[----:B------:R-:W-:Y:S05]  /*ab40*/  BRA `(.L_x_120) ;  /* 0xffffffc400987947 */ /* 0x000fea000383ffff */
.L_x_129:
[----:B--2---:R2:W3:Y:S02]  /*ab50*/  SYNCS.PHASECHK.TRANS64.TRYWAIT P0, [R73+URZ+0x140], R2 ;  /* 0x00014002490075a7 */ /* 0x0044e400080011ff */
[----:B---3--:R-:W-:Y:S05]  /*ab60*/  @!P0 NANOSLEEP.SYNCS 0x989680 ;  /* 0x009896800000895d */ /* 0x008fea0003900000 */
[----:B------:R-:W3:Y:S02]  /*ab70*/  @!P0 SYNCS.PHASECHK.TRANS64 P0, [R73+URZ+0x140], R2 ;  /* 0x00014002490085a7 */ /* 0x000ee400080010ff */
[----:B---3--:R-:W-:Y:S05]  /*ab80*/  @!P0 BRA `(.L_x_129) ;  /* 0xfffffffc00f08947 */ /* 0x008fea000383ffff */
[----:B------:R-:W-:Y:S05]  /*ab90*/  BRA `(.L_x_128) ;  /* 0xffffffd000d47947 */ /* 0x000fea000383ffff */
.L_x_137:
[----:B--2---:R2:W3:Y:S02]  /*aba0*/  SYNCS.PHASECHK.TRANS64.TRYWAIT P0, [R76+URZ+0x140], R3 ;  /* 0x000140034c0075a7 */ /* 0x0044e400080011ff */
[----:B---3--:R-:W-:Y:S05]  /*abb0*/  @!P0 NANOSLEEP.SYNCS 0x989680 ;  /* 0x009896800000895d */ /* 0x008fea0003900000 */
[----:B------:R-:W3:Y:S02]  /*abc0*/  @!P0 SYNCS.PHASECHK.TRANS64 P0, [R76+URZ+0x140], R3 ;  /* 0x000140034c0085a7 */ /* 0x000ee400080010ff */
[----:B---3--:R-:W-:Y:S05]  /*abd0*/  @!P0 BRA `(.L_x_137) ;  /* 0xfffffffc00f08947 */ /* 0x008fea000383ffff */
[----:B------:R-:W-:Y:S05]  /*abe0*/  BRA `(.L_x_136) ;  /* 0xffffffe0001c7947 */ /* 0x000fea000383ffff */
        .weak           $__internal_0_$__cuda_sm10x_tcgen05_guardrail_trap_col_being_dealloced_not_returned_by_alloc
        .type           $__internal_0_$__cuda_sm10x_tcgen05_guardrail_trap_col_being_dealloced_not_returned_by_alloc,@function
        .size           $__internal_0_$__cuda_sm10x_tcgen05_guardrail_trap_col_being_dealloced_not_returned_by_alloc,($__internal_1_$__cuda_sm10x_tcgen05_guardrail_trap_phase_invalid_during_alloc - $__internal_0_$__cuda_sm10x_tcgen05_guardrail_trap_col_being_dealloced_not_returned_by_alloc)
$__internal_0_$__cuda_sm10x_tcgen05_guardrail_trap_col_being_dealloced_not_returned_by_alloc:
[----:B------:R-:W-:Y:S05]  /*abf0*/  BPT.TRAP 0x1 ;  /* 0x000000040000795c */ /* 0x000fea0000300000 */
[----:B------:R-:W-:-:S04]  /*ac00*/  HFMA2 R3, -RZ, RZ, 0, 0 ;  /* 0x00000000ff037431 */ /* 0x000fc800000001ff */
[----:B------:R-:W-:Y:S05]  /*ac10*/  RET.REL.NODEC R2 `(_ZN7cutlass13device_kernelINS_4gemm6kernel13GemmUniversalIN4cute5tupleIJiiiiEEENS1_10collective13CollectiveMmaINS1_35MainloopSm100TmaUmmaWarpSpecializedILi20ELi2ELi4ENS5_IJNS4_1CILi1EEESB_SB_EEEEENS5_IJNSA_ILi64EEENSA_ILi256EEENSA_ILi32EEEEEEaNS5_IJSB_llEEEaNS5_IJlSB_lEEENS4_8TiledMMAINS4_8MMA_AtomIJNS4_15SM100_MMA_S8_SSIaaiLi64ELi256ELNS4_4UMMA5MajorE1ELSO_0ELNSN_8SaturateE0EEEEEENS4_6LayoutISC_NS5_IJNSA_ILi0EEEST_ST_EEEEENS5_IJNS4_10UnderscoreESW_SW_EEEEENS4_13SM90_TMA_LOADENS4_14ComposedLayoutINS4_7SwizzleILi2ELi4ELi3EEENS4_18smem_ptr_flag_bitsILi8EEENSS_INS5_IJSE_NSA_ILi8EEEEEENS5_IJSB_SE_EEEEEEEvNS4_8identityESZ_NS10_INS11_ILi1ELi4ELi3EEES14_NSS_INS5_IJS15_SG_EEENS5_IJSG_SB_EEEEEEEvS1A_EENS_8epilogue10collective18CollectiveEpilogueINS1H_23Sm100TmaWarpSpecializedILi4ELi2ELi32ELb0ELb0EEEJSH_NS5_IJNSS_ISE_SB_EES1M_EEEaSJ_aSJ_NS1H_6fusion15FusionCallbacksIS1L_NS1O_17LinearCombinationIaiaiLNS_15FloatRoundStyleE2EEESH_S1N_JEEENS4_5SM1004TMEM4LOAD26SM100_TMEM_LOAD_16dp32b32xESZ_NS10_IS12_S14_NSS_INS5_IJS15_SE_EEENS5_IJSE_SB_EEEEEEENS4_39AutoVectorizingCopyWithAssumedAlignmentILi128EEENS4_14SM90_TMA_STOREES21_S23_S23_EEEvvEEEEvNT_6ParamsE) ;  /* 0xffffff5002f87950 */ /* 0x000fea0003c3ffff */
        .weak           $__internal_1_$__cuda_sm10x_tcgen05_guardrail_trap_phase_invalid_during_alloc
        .type           $__internal_1_$__cuda_sm10x_tcgen05_guardrail_trap_phase_invalid_during_alloc,@function
        .size           $__internal_1_$__cuda_sm10x_tcgen05_guardrail_trap_phase_invalid_during_alloc,($__internal_2_$__cuda_sm10x_tcgen05_guardrail_trap_unallocated_columns_being_dealloced - $__internal_1_$__cuda_sm10x_tcgen05_guardrail_trap_phase_invalid_during_alloc)
$__internal_1_$__cuda_sm10x_tcgen05_guardrail_trap_phase_invalid_during_alloc:
[----:B------:R-:W-:Y:S05]  /*ac20*/  BPT.TRAP 0x1 ;  /* 0x000000040000795c */ /* 0x000fea0000300000 */
[----:B------:R-:W-:-:S04]  /*ac30*/  MOV R3, 0x0 ;  /* 0x0000000000037802 */ /* 0x000fc80000000f00 */
[----:B------:R-:W-:Y:S05]  /*ac40*/  RET.REL.NODEC R2 `(_ZN7cutlass13device_kernelINS_4gemm6kernel13GemmUniversalIN4cute5tupleIJiiiiEEENS1_10collective13CollectiveMmaINS1_35MainloopSm100TmaUmmaWarpSpecializedILi20ELi2ELi4ENS5_IJNS4_1CILi1EEESB_SB_EEEEENS5_IJNSA_ILi64EEENSA_ILi256EEENSA_ILi32EEEEEEaNS5_IJSB_llEEEaNS5_IJlSB_lEEENS4_8TiledMMAINS4_8MMA_AtomIJNS4_15SM100_MMA_S8_SSIaaiLi64ELi256ELNS4_4UMMA5MajorE1ELSO_0ELNSN_8SaturateE0EEEEEENS4_6LayoutISC_NS5_IJNSA_ILi0EEEST_ST_EEEEENS5_IJNS4_10UnderscoreESW_SW_EEEEENS4_13SM90_TMA_LOADENS4_14ComposedLayoutINS4_7SwizzleILi2ELi4ELi3EEENS4_18smem_ptr_flag_bitsILi8EEENSS_INS5_IJSE_NSA_ILi8EEEEEENS5_IJSB_SE_EEEEEEEvNS4_8identityESZ_NS10_INS11_ILi1ELi4ELi3EEES14_NSS_INS5_IJS15_SG_EEENS5_IJSG_SB_EEEEEEEvS1A_EENS_8epilogue10collective18CollectiveEpilogueINS1H_23Sm100TmaWarpSpecializedILi4ELi2ELi32ELb0ELb0EEEJSH_NS5_IJNSS_ISE_SB_EES1M_EEEaSJ_aSJ_NS1H_6fusion15FusionCallbacksIS1L_NS1O_17LinearCombinationIaiaiLNS_15FloatRoundStyleE2EEESH_S1N_JEEENS4_5SM1004TMEM4LOAD26SM100_TMEM_LOAD_16dp32b32xESZ_NS10_IS12_S14_NSS_INS5_IJS15_SE_EEENS5_IJSE_SB_EEEEEEENS4_39AutoVectorizingCopyWithAssumedAlignmentILi128EEENS4_14SM90_TMA_STOREES21_S23_S23_EEEvvEEEEvNT_6ParamsE) ;  /* 0xffffff5002ec7950 */ /* 0x000fea0003c3ffff */
        .weak           $__internal_2_$__cuda_sm10x_tcgen05_guardrail_trap_unallocated_columns_being_dealloced
        .type           $__internal_2_$__cuda_sm10x_tcgen05_guardrail_trap_unallocated_columns_being_dealloced,@function
        .size           $__internal_2_$__cuda_sm10x_tcgen05_guardrail_trap_unallocated_columns_being_dealloced,(.L_x_219 - $__internal_2_$__cuda_sm10x_tcgen05_guardrail_trap_unallocated_columns_being_dealloced)
$__internal_2_$__cuda_sm10x_tcgen05_guardrail_trap_unallocated_columns_being_dealloced:
[----:B------:R-:W-:Y:S05]  /*ac50*/  BPT.TRAP 0x1 ;  /* 0x000000040000795c */ /* 0x000fea0000300000 */
[----:B------:R-:W-:-:S04]  /*ac60*/  HFMA2 R3, -RZ, RZ, 0, 0 ;  /* 0x00000000ff037431 */ /* 0x000fc800000001ff */
[----:B------:R-:W-:Y:S05]  /*ac70*/  RET.REL.NODEC R2 `(_ZN7cutlass13device_kernelINS_4gemm6kernel13GemmUniversalIN4cute5tupleIJiiiiEEENS1_10collective13CollectiveMmaINS1_35MainloopSm100TmaUmmaWarpSpecializedILi20ELi2ELi4ENS5_IJNS4_1CILi1EEESB_SB_EEEEENS5_IJNSA_ILi64EEENSA_ILi256EEENSA_ILi32EEEEEEaNS5_IJSB_llEEEaNS5_IJlSB_lEEENS4_8TiledMMAINS4_8MMA_AtomIJNS4_15SM100_MMA_S8_SSIaaiLi64ELi256ELNS4_4UMMA5MajorE1ELSO_0ELNSN_8SaturateE0EEEEEENS4_6LayoutISC_NS5_IJNSA_ILi0EEEST_ST_EEEEENS5_IJNS4_10UnderscoreESW_SW_EEEEENS4_13SM90_TMA_LOADENS4_14ComposedLayoutINS4_7SwizzleILi2ELi4ELi3EEENS4_18smem_ptr_flag_bitsILi8EEENSS_INS5_IJSE_NSA_ILi8EEEEEENS5_IJSB_SE_EEEEEEEvNS4_8identityESZ_NS10_INS11_ILi1ELi4ELi3EEES14_NSS_INS5_IJS15_SG_EEENS5_IJSG_SB_EEEEEEEvS1A_EENS_8epilogue10collective18CollectiveEpilogueINS1H_23Sm100TmaWarpSpecializedILi4ELi2ELi32ELb0ELb0EEEJSH_NS5_IJNSS_ISE_SB_EES1M_EEEaSJ_aSJ_NS1H_6fusion15FusionCallbacksIS1L_NS1O_17LinearCombinationIaiaiLNS_15FloatRoundStyleE2EEESH_S1N_JEEENS4_5SM1004TMEM4LOAD26SM100_TMEM_LOAD_16dp32b32xESZ_NS10_IS12_S14_NSS_INS5_IJS15_SE_EEENS5_IJSE_SB_EEEEEEENS4_39AutoVectorizingCopyWithAssumedAlignmentILi128EEENS4_14SM90_TMA_STOREES21_S23_S23_EEEvvEEEEvNT_6ParamsE) ;  /* 0xffffff5002e07950 */ /* 0x000fea0003c3ffff */
.L_x_218:
[----:B------:R-:W-:-:S00]  /*ac80*/  BRA `(.L_x_218) ;  /* 0xfffffffc00fc7947 */ /* 0x000fc0000383ffff */
[----:B------:R-:W-:-:S00]  /*ac90*/  NOP ;  /* 0x0000000000007918 */ /* 0x000fc00000000000 */
        /* <DEDUP_REMOVED lines=14> */
.L_x_219:


//--------------------- .nv.global.init           --------------------------
	.section	.nv.global.init,"aw",@progbits
.nv.global.init:
	.type		$str$27,@object
	.size		$str$27,($str$28 - $str$27)
$str$27:
        /*0000*/ 	.byte	0x28, 0x61, 0x64, 0x64, 0x72, 0x65, 0x73, 0x73, 0x20, 0x26, 0x20, 0x6d, 0x61, 0x73, 0x6b, 0x29
        /*0010*/ 	.byte	0x20, 0x3d, 0x3d, 0x20, 0x30, 0x00
	.type		$str$28,@object
	.size		$str$28,($str$26 - $str$28)
$str$28:
        /*0016*/ 	.byte	0x2f, 0x74, 0x6d, 0x70, 0x2f, 0x63, 0x75, 0x74, 0x6c, 0x61, 0x73, 0x73, 0x5f, 0x73, 0x77, 0x65
        /*0026*/ 	.byte	0x65, 0x70, 0x5f, 0x73, 0x72, 0x63, 0x2f, 0x69, 0x6e, 0x63, 0x6c, 0x75, 0x64, 0x65, 0x2f, 0x63
        /*0036*/ 	.byte	0x75, 0x74, 0x65, 0x2f, 0x70, 0x6f, 0x69, 0x6e, 0x74, 0x65, 0x72, 0x5f, 0x66, 0x6c, 0x61, 0x67
        /*0046*/ 	.byte	0x67, 0x65, 0x64, 0x2e, 0x68, 0x70, 0x70, 0x00
	.type		$str$26,@object
	.size		$str$26,($str$25 - $str$26)
$str$26:
        /*004e*/ 	.byte	0x2f, 0x74, 0x6d, 0x70, 0x2f, 0x63, 0x75, 0x74, 0x6c, 0x61, 0x73, 0x73, 0x5f, 0x73, 0x77, 0x65
        /*005e*/ 	.byte	0x65, 0x70, 0x5f, 0x73, 0x72, 0x63, 0x2f, 0x69, 0x6e, 0x63, 0x6c, 0x75, 0x64, 0x65, 0x2f, 0x63
        /*006e*/ 	.byte	0x75, 0x74, 0x65, 0x2f, 0x61, 0x74, 0x6f, 0x6d, 0x2f, 0x63, 0x6f, 0x70, 0x79, 0x5f, 0x74, 0x72
        /*007e*/ 	.byte	0x61, 0x69, 0x74, 0x73, 0x5f, 0x73, 0x6d, 0x31, 0x30, 0x30, 0x2e, 0x68, 0x70, 0x70, 0x00
	.type		$str$25,@object
	.size		$str$25,(__unnamed_1 - $str$25)
$str$25:
        /*008d*/ 	.byte	0x28, 0x28, 0x75, 0x69, 0x6e, 0x74, 0x33, 0x32, 0x5f, 0x74, 0x28, 0x74, 0x68, 0x72, 0x65, 0x61
        /*009d*/ 	.byte	0x64, 0x49, 0x64, 0x78, 0x2e, 0x78, 0x29, 0x20, 0x2f, 0x20, 0x33, 0x32, 0x29, 0x20, 0x25, 0x20
        /*00ad*/ 	.byte	0x34, 0x29, 0x20, 0x3d, 0x3d, 0x20, 0x28, 0x28, 0x28, 0x74, 0x6d, 0x65, 0x6d, 0x5f, 0x61, 0x64
        /*00bd*/ 	.byte	0x64, 0x72, 0x20, 0x3e, 0x3e, 0x20, 0x31, 0x36, 0x29, 0x20, 0x2f, 0x20, 0x33, 0x32, 0x29, 0x20
        /*00cd*/ 	.byte	0x25, 0x20, 0x34, 0x29, 0x00
	.type		__unnamed_1,@object
	.size		__unnamed_1,(__unnamed_2 - __unnamed_1)
__unnamed_1:
        /*00d2*/ 	.byte	0x61, 0x75, 0x74, 0x6f, 0x20, 0x63, 0x75, 0x74, 0x65, 0x3a, 0x3a, 0x61, 0x73, 0x5f, 0x70, 0x6f
        /* <DEDUP_REMOVED lines=24> */
        /*0262*/ 	.byte	0x00
	.type		__unnamed_2,@object
	.size		__unnamed_2,(__unnamed_3 - __unnamed_2)
__unnamed_2:
        /* <DEDUP_REMOVED lines=26> */
	.type		__unnamed_3,@object
	.size		__unnamed_3,(.L_3 - __unnamed_3)
__unnamed_3:
        /* <DEDUP_REMOVED lines=41> */
.L_3:


//--------------------- .nv.shared._ZN7cutlass13device_kernelINS_4gemm6kernel13GemmUniversalIN4cute5tupleIJiiiiEEENS1_10collective13CollectiveMmaINS1_35MainloopSm100TmaUmmaWarpSpecializedILi20ELi2ELi4ENS5_IJNS4_1CILi1EEESB_SB_EEEEENS5_IJNSA_ILi64EEENSA_ILi256EEENSA_ILi32EEEEEEaNS5_IJSB_llEEEaNS5_IJlSB_lEEENS4_8TiledMMAINS4_8MMA_AtomIJNS4_15SM100_MMA_S8_SSIaaiLi64ELi256ELNS4_4UMMA5MajorE1ELSO_0ELNSN_8SaturateE0EEEEEENS4_6LayoutISC_NS5_IJNSA_ILi0EEEST_ST_EEEEENS5_IJNS4_10UnderscoreESW_SW_EEEEENS4_13SM90_TMA_LOADENS4_14ComposedLayoutINS4_7SwizzleILi2ELi4ELi3EEENS4_18smem_ptr_flag_bitsILi8EEENSS_INS5_IJSE_NSA_ILi8EEEEEENS5_IJSB_SE_EEEEEEEvNS4_8identityESZ_NS10_INS11_ILi1ELi4ELi3EEES14_NSS_INS5_IJS15_SG_EEENS5_IJSG_SB_EEEEEEEvS1A_EENS_8epilogue10collective18CollectiveEpilogueINS1H_23Sm100TmaWarpSpecializedILi4ELi2ELi32ELb0ELb0EEEJSH_NS5_IJNSS_ISE_SB_EES1M_EEEaSJ_aSJ_NS1H_6fusion15FusionCallbacksIS1L_NS1O_17LinearCombinationIaiaiLNS_15FloatRoundStyleE2EEESH_S1N_JEEENS4_5SM1004TMEM4LOAD26SM100_TMEM_LOAD_16dp32b32xESZ_NS10_IS12_S14_NSS_INS5_IJS15_SE_EEENS5_IJSE_SB_EEEEEEENS4_39AutoVectorizingCopyWithAssumedAlignmentILi128EEENS4_14SM90_TMA_STOREES21_S23_S23_EEEvvEEEEvNT_6ParamsE --------------------------
	.section	.nv.shared._ZN7cutlass13device_kernelINS_4gemm6kernel13GemmUniversalIN4cute5tupleIJiiiiEEENS1_10collective13CollectiveMmaINS1_35MainloopSm100TmaUmmaWarpSpecializedILi20ELi2ELi4ENS5_IJNS4_1CILi1EEESB_SB_EEEEENS5_IJNSA_ILi64EEENSA_ILi256EEENSA_ILi32EEEEEEaNS5_IJSB_llEEEaNS5_IJlSB_lEEENS4_8TiledMMAINS4_8MMA_AtomIJNS4_15SM100_MMA_S8_SSIaaiLi64ELi256ELNS4_4UMMA5MajorE1ELSO_0ELNSN_8SaturateE0EEEEEENS4_6LayoutISC_NS5_IJNSA_ILi0EEEST_ST_EEEEENS5_IJNS4_10UnderscoreESW_SW_EEEEENS4_13SM90_TMA_LOADENS4_14ComposedLayoutINS4_7SwizzleILi2ELi4ELi3EEENS4_18smem_ptr_flag_bitsILi8EEENSS_INS5_IJSE_NSA_ILi8EEEEEENS5_IJSB_SE_EEEEEEEvNS4_8identityESZ_NS10_INS11_ILi1ELi4ELi3EEES14_NSS_INS5_IJS15_SG_EEENS5_IJSG_SB_EEEEEEEvS1A_EENS_8epilogue10collective18CollectiveEpilogueINS1H_23Sm100TmaWarpSpecializedILi4ELi2ELi32ELb0ELb0EEEJSH_NS5_IJNSS_ISE_SB_EES1M_EEEaSJ_aSJ_NS1H_6fusion15FusionCallbacksIS1L_NS1O_17LinearCombinationIaiaiLNS_15FloatRoundStyleE2EEESH_S1N_JEEENS4_5SM1004TMEM4LOAD26SM100_TMEM_LOAD_16dp32b32xESZ_NS10_IS12_S14_NSS_INS5_IJS15_SE_EEENS5_IJSE_SB_EEEEEEENS4_39AutoVectorizingCopyWithAssumedAlignmentILi128EEENS4_14SM90_TMA_STOREES21_S23_S23_EEEvvEEEEvNT_6ParamsE,"aw",@nobits
	.sectionflags	@""
	.align	16
	.zero		1024


//--------------------- .nv.shared.reserved.0     --------------------------
	.section	.nv.shared.reserved.0,"aw",@nobits
	.weak		__nv_reservedSMEM_offset_0_alias
	.size		__nv_reservedSMEM_offset_0_alias, 0, 64
	.other		__nv_reservedSMEM_offset_0_alias,@"STO_CUDA_RESERVED_SHARED STV_DEFAULT"
__nv_reservedSMEM_offset_0_alias:
	.zero		0
.nv.shared.reserved.0:
	.zero		64
	.weak		__nv_reservedSMEM_tcgen05_partition
	.type		__nv_reservedSMEM_tcgen05_partition,@object
	.size		__nv_reservedSMEM_tcgen05_partition,(.L_0 - __nv_reservedSMEM_tcgen05_partition)
__nv_reservedSMEM_tcgen05_partition:
	.zero		32
.L_0:


//--------------------- .nv.global                --------------------------
	.section	.nv.global,"aw",@nobits
.nv.global:
	.type		_ZN40_INTERNAL_1ca74965_4_k_cu_54c00040_297954cute1_E,@object
	.size		_ZN40_INTERNAL_1ca74965_4_k_cu_54c00040_297954cute1_E,(_ZN40_INTERNAL_1ca74965_4_k_cu_54c00040_297954cuda3std3__45__cpo6cbeginE - _ZN40_INTERNAL_1ca74965_4_k_cu_54c00040_297954cute1_E)
_ZN40_INTERNAL_1ca74965_4_k_cu_54c00040_297954cute1_E:
	.zero		1
	.type		_ZN40_INTERNAL_1ca74965_4_k_cu_54c00040_297954cuda3std3__45__cpo6cbeginE,@object
	.size		_ZN40_INTERNAL_1ca74965_4_k_cu_54c00040_297954cuda3std3__45__cpo6cbeginE,(_ZN40_INTERNAL_1ca74965_4_k_cu_54c00040_297954cuda3std3__48in_placeE - _ZN40_INTERNAL_1ca74965_4_k_cu_54c00040_297954cuda3std3__45__cpo6cbeginE)
_ZN40_INTERNAL_1ca74965_4_k_cu_54c00040_297954cuda3std3__45__cpo6cbeginE:
	.zero		1
	.type		_ZN40_INTERNAL_1ca74965_4_k_cu_54c00040_297954cuda3std3__48in_placeE,@object
	.size		_ZN40_INTERNAL_1ca74965_4_k_cu_54c00040_297954cuda3std3__48in_placeE,(_ZN40_INTERNAL_1ca74965_4_k_cu_54c00040_297954cuda3std6ranges3__45__cpo9iter_moveE - _ZN40_INTERNAL_1ca74965_4_k_cu_54c00040_297954cuda3std3__48in_placeE)
_ZN40_INTERNAL_1ca74965_4_k_cu_54c00040_297954cuda3std3__48in_placeE:
	.zero		1
	.type		_ZN40_INTERNAL_1ca74965_4_k_cu_54c00040_297954cuda3std6ranges3__45__cpo9iter_moveE,@object
	.size		_ZN40_INTERNAL_1ca74965_4_k_cu_54c00040_297954cuda3std6ranges3__45__cpo9iter_moveE,(_ZN40_INTERNAL_1ca74965_4_k_cu_54c00040_297954cuda3std3__45__cpo5beginE - _ZN40_INTERNAL_1ca74965_4_k_cu_54c00040_297954cuda3std6ranges3__45__cpo9iter_moveE)
_ZN40_INTERNAL_1ca74965_4_k_cu_54c00040_297954cuda3std6ranges3__45__cpo9iter_moveE:
	.zero		1
	.type		_ZN40_INTERNAL_1ca74965_4_k_cu_54c00040_297954cuda3std3__45__cpo5beginE,@object
	.size		_ZN40_INTERNAL_1ca74965_4_k_cu_54c00040_297954cuda3std3__45__cpo5beginE,(_ZN40_INTERNAL_1ca74965_4_k_cu_54c00040_297954cuda3std3__442_GLOBAL__N__1ca74965_4_k_cu_54c00040_297956ignoreE - _ZN40_INTERNAL_1ca74965_4_k_cu_54c00040_297954cuda3std3__45__cpo5beginE)
_ZN40_INTERNAL_1ca74965_4_k_cu_54c00040_297954cuda3std3__45__cpo5beginE:
	.zero		1
	.type		_ZN40_INTERNAL_1ca74965_4_k_cu_54c00040_297954cuda3std3__442_GLOBAL__N__1ca74965_4_k_cu_54c00040_297956ignoreE,@object
	.size		_ZN40_INTERNAL_1ca74965_4_k_cu_54c00040_297954cuda3std3__442_GLOBAL__N__1ca74965_4_k_cu_54c00040_297956ignoreE,(_ZN40_INTERNAL_1ca74965_4_k_cu_54c00040_297954cute7productE - _ZN40_INTERNAL_1ca74965_4_k_cu_54c00040_297954cuda3std3__442_GLOBAL__N__1ca74965_4_k_cu_54c00040_297956ignoreE)
_ZN40_INTERNAL_1ca74965_4_k_cu_54c00040_297954cuda3std3__442_GLOBAL__N__1ca74965_4_k_cu_54c00040_297956ignoreE:
	.zero		1
	.type		_ZN40_INTERNAL_1ca74965_4_k_cu_54c00040_297954cute7productE,@object
	.size		_ZN40_INTERNAL_1ca74965_4_k_cu_54c00040_297954cute7productE,(_ZN40_INTERNAL_1ca74965_4_k_cu_54c00040_297954cuda3std3__45__cpo3endE - _ZN40_INTERNAL_1ca74965_4_k_cu_54c00040_297954cute7productE)
_ZN40_INTERNAL_1ca74965_4_k_cu_54c00040_297954cute7productE:
	.zero		1
	.type		_ZN40_INTERNAL_1ca74965_4_k_cu_54c00040_297954cuda3std3__45__cpo3endE,@object
	.size		_ZN40_INTERNAL_1ca74965_4_k_cu_54c00040_297954cuda3std3__45__cpo3endE,(_ZN40_INTERNAL_1ca74965_4_k_cu_54c00040_297954cuda3std3__419piecewise_constructE - _ZN40_INTERNAL_1ca74965_4_k_cu_54c00040_297954cuda3std3__45__cpo3endE)
_ZN40_INTERNAL_1ca74965_4_k_cu_54c00040_297954cuda3std3__45__cpo3endE:
	.zero		1
	.type		_ZN40_INTERNAL_1ca74965_4_k_cu_54c00040_297954cuda3std3__419piecewise_constructE,@object
	.size		_ZN40_INTERNAL_1ca74965_4_k_cu_54c00040_297954cuda3std3__419piecewise_constructE,(_ZN40_INTERNAL_1ca74965_4_k_cu_54c00040_297954cuda3std3__45__cpo4cendE - _ZN40_INTERNAL_1ca74965_4_k_cu_54c00040_297954cuda3std3__419piecewise_constructE)
_ZN40_INTERNAL_1ca74965_4_k_cu_54c00040_297954cuda3std3__419piecewise_constructE:
	.zero		1
	.type		_ZN40_INTERNAL_1ca74965_4_k_cu_54c00040_297954cuda3std3__45__cpo4cendE,@object
	.size		_ZN40_INTERNAL_1ca74965_4_k_cu_54c00040_297954cuda3std3__45__cpo4cendE,(_ZN40_INTERNAL_1ca74965_4_k_cu_54c00040_297954cuda3std6ranges3__45__cpo4swapE - _ZN40_INTERNAL_1ca74965_4_k_cu_54c00040_297954cuda3std3__45__cpo4cendE)
_ZN40_INTERNAL_1ca74965_4_k_cu_54c00040_297954cuda3std3__45__cpo4cendE:
	.zero		1
	.type		_ZN40_INTERNAL_1ca74965_4_k_cu_54c00040_297954cuda3std6ranges3__45__cpo4swapE,@object
	.size		_ZN40_INTERNAL_1ca74965_4_k_cu_54c00040_297954cuda3std6ranges3__45__cpo4swapE,(.L_11 - _ZN40_INTERNAL_1ca74965_4_k_cu_54c00040_297954cuda3std6ranges3__45__cpo4swapE)
_ZN40_INTERNAL_1ca74965_4_k_cu_54c00040_297954cuda3std6ranges3__45__cpo4swapE:
	.zero		1
.L_11:


//--------------------- .nv.constant0._ZN7cutlass13device_kernelINS_4gemm6kernel13GemmUniversalIN4cute5tupleIJiiiiEEENS1_10collective13CollectiveMmaINS1_35MainloopSm100TmaUmmaWarpSpecializedILi20ELi2ELi4ENS5_IJNS4_1CILi1EEESB_SB_EEEEENS5_IJNSA_ILi64EEENSA_ILi256EEENSA_ILi32EEEEEEaNS5_IJSB_llEEEaNS5_IJlSB_lEEENS4_8TiledMMAINS4_8MMA_AtomIJNS4_15SM100_MMA_S8_SSIaaiLi64ELi256ELNS4_4UMMA5MajorE1ELSO_0ELNSN_8SaturateE0EEEEEENS4_6LayoutISC_NS5_IJNSA_ILi0EEEST_ST_EEEEENS5_IJNS4_10UnderscoreESW_SW_EEEEENS4_13SM90_TMA_LOADENS4_14ComposedLayoutINS4_7SwizzleILi2ELi4ELi3EEENS4_18smem_ptr_flag_bitsILi8EEENSS_INS5_IJSE_NSA_ILi8EEEEEENS5_IJSB_SE_EEEEEEEvNS4_8identityESZ_NS10_INS11_ILi1ELi4ELi3EEES14_NSS_INS5_IJS15_SG_EEENS5_IJSG_SB_EEEEEEEvS1A_EENS_8epilogue10collective18CollectiveEpilogueINS1H_23Sm100TmaWarpSpecializedILi4ELi2ELi32ELb0ELb0EEEJSH_NS5_IJNSS_ISE_SB_EES1M_EEEaSJ_aSJ_NS1H_6fusion15FusionCallbacksIS1L_NS1O_17LinearCombinationIaiaiLNS_15FloatRoundStyleE2EEESH_S1N_JEEENS4_5SM1004TMEM4LOAD26SM100_TMEM_LOAD_16dp32b32xESZ_NS10_IS12_S14_NSS_INS5_IJS15_SE_EEENS5_IJSE_SB_EEEEEEENS4_39AutoVectorizingCopyWithAssumedAlignmentILi128EEENS4_14SM90_TMA_STOREES21_S23_S23_EEEvvEEEEvNT_6ParamsE --------------------------
	.section	.nv.constant0._ZN7cutlass13device_kernelINS_4gemm6kernel13GemmUniversalIN4cute5tupleIJiiiiEEENS1_10collective13CollectiveMmaINS1_35MainloopSm100TmaUmmaWarpSpecializedILi20ELi2ELi4ENS5_IJNS4_1CILi1EEESB_SB_EEEEENS5_IJNSA_ILi64EEENSA_ILi256EEENSA_ILi32EEEEEEaNS5_IJSB_llEEEaNS5_IJlSB_lEEENS4_8TiledMMAINS4_8MMA_AtomIJNS4_15SM100_MMA_S8_SSIaaiLi64ELi256ELNS4_4UMMA5MajorE1ELSO_0ELNSN_8SaturateE0EEEEEENS4_6LayoutISC_NS5_IJNSA_ILi0EEEST_ST_EEEEENS5_IJNS4_10UnderscoreESW_SW_EEEEENS4_13SM90_TMA_LOADENS4_14ComposedLayoutINS4_7SwizzleILi2ELi4ELi3EEENS4_18smem_ptr_flag_bitsILi8EEENSS_INS5_IJSE_NSA_ILi8EEEEEENS5_IJSB_SE_EEEEEEEvNS4_8identityESZ_NS10_INS11_ILi1ELi4ELi3EEES14_NSS_INS5_IJS15_SG_EEENS5_IJSG_SB_EEEEEEEvS1A_EENS_8epilogue10collective18CollectiveEpilogueINS1H_23Sm100TmaWarpSpecializedILi4ELi2ELi32ELb0ELb0EEEJSH_NS5_IJNSS_ISE_SB_EES1M_EEEaSJ_aSJ_NS1H_6fusion15FusionCallbacksIS1L_NS1O_17LinearCombinationIaiaiLNS_15FloatRoundStyleE2EEESH_S1N_JEEENS4_5SM1004TMEM4LOAD26SM100_TMEM_LOAD_16dp32b32xESZ_NS10_IS12_S14_NSS_INS5_IJS15_SE_EEENS5_IJSE_SB_EEEEEEENS4_39AutoVectorizingCopyWithAssumedAlignmentILi128EEENS4_14SM90_TMA_STOREES21_S23_S23_EEEvvEEEEvNT_6ParamsE,"a",@progbits
	.sectionflags	@""
	.align	4
.nv.constant0._ZN7cutlass13device_kernelINS_4gemm6kernel13GemmUniversalIN4cute5tupleIJiiiiEEENS1_10collective13CollectiveMmaINS1_35MainloopSm100TmaUmmaWarpSpecializedILi20ELi2ELi4ENS5_IJNS4_1CILi1EEESB_SB_EEEEENS5_IJNSA_ILi64EEENSA_ILi256EEENSA_ILi32EEEEEEaNS5_IJSB_llEEEaNS5_IJlSB_lEEENS4_8TiledMMAINS4_8MMA_AtomIJNS4_15SM100_MMA_S8_SSIaaiLi64ELi256ELNS4_4UMMA5MajorE1ELSO_0ELNSN_8SaturateE0EEEEEENS4_6LayoutISC_NS5_IJNSA_ILi0EEEST_ST_EEEEENS5_IJNS4_10UnderscoreESW_SW_EEEEENS4_13SM90_TMA_LOADENS4_14ComposedLayoutINS4_7SwizzleILi2ELi4ELi3EEENS4_18smem_ptr_flag_bitsILi8EEENSS_INS5_IJSE_NSA_ILi8EEEEEENS5_IJSB_SE_EEEEEEEvNS4_8identityESZ_NS10_INS11_ILi1ELi4ELi3EEES14_NSS_INS5_IJS15_SG_EEENS5_IJSG_SB_EEEEEEEvS1A_EENS_8epilogue10collective18CollectiveEpilogueINS1H_23Sm100TmaWarpSpecializedILi4ELi2ELi32ELb0ELb0EEEJSH_NS5_IJNSS_ISE_SB_EES1M_EEEaSJ_aSJ_NS1H_6fusion15FusionCallbacksIS1L_NS1O_17LinearCombinationIaiaiLNS_15FloatRoundStyleE2EEESH_S1N_JEEENS4_5SM1004TMEM4LOAD26SM100_TMEM_LOAD_16dp32b32xESZ_NS10_IS12_S14_NSS_INS5_IJS15_SE_EEENS5_IJSE_SB_EEEEEEENS4_39AutoVectorizingCopyWithAssumedAlignmentILi128EEENS4_14SM90_TMA_STOREES21_S23_S23_EEEvvEEEEvNT_6ParamsE:
	.zero		2944


//--------------------- SYMBOLS --------------------------

	.type		.nv.reservedSmem.offset0,@object
	.size		.nv.reservedSmem.offset0,0x4
	.type		.nv.reservedSmem.cap,@object
	.size		.nv.reservedSmem.cap,0x4
	.type		__assertfail,@function
